//
// Generated by NVIDIA NVVM Compiler
//
// Compiler Build ID: CL-36424714
// Cuda compilation tools, release 13.0, V13.0.88
// Based on NVVM 20.0.0
//

.version 9.0
.target sm_100
.address_size 64

	// .globl	_Z10EdgeWeightPiS_i

.visible .entry _Z10EdgeWeightPiS_i(
	.param .u64 .ptr .align 1 _Z10EdgeWeightPiS_i_param_0,
	.param .u64 .ptr .align 1 _Z10EdgeWeightPiS_i_param_1,
	.param .u32 _Z10EdgeWeightPiS_i_param_2
)
{
	.reg .pred 	%p<5>;
	.reg .b32 	%r<15>;
	.reg .b64 	%rd<33>;

	ld.param.u64 	%rd2, [_Z10EdgeWeightPiS_i_param_0];
	ld.param.u64 	%rd3, [_Z10EdgeWeightPiS_i_param_1];
	ld.param.u32 	%r3, [_Z10EdgeWeightPiS_i_param_2];
	mov.u32 	%r4, %tid.x;
	mov.u32 	%r5, %ctaid.x;
	mov.u32 	%r6, %ntid.x;
	mad.lo.s32 	%r1, %r5, %r6, %r4;
	setp.ge.s32 	%p1, %r1, %r3;
	@%p1 bra 	$L__BB0_8;
	cvta.to.global.u64 	%rd4, %rd2;
	cvta.to.global.u64 	%rd5, %rd3;
	mul.lo.s32 	%r8, %r1, 3;
	mul.wide.s32 	%rd6, %r8, 4;
	add.s64 	%rd1, %rd4, %rd6;
	ld.global.u32 	%r2, [%rd1+8];
	mul.wide.s32 	%rd7, %r1, 4;
	add.s64 	%rd8, %rd5, %rd7;
	ld.global.u32 	%r7, [%rd8];
	setp.eq.s32 	%p2, %r7, 3;
	@%p2 bra 	$L__BB0_6;
	setp.eq.s32 	%p3, %r7, 2;
	@%p3 bra 	$L__BB0_5;
	setp.ne.s32 	%p4, %r7, 1;
	@%p4 bra 	$L__BB0_7;
	mul.wide.s32 	%rd25, %r2, 2;
	mul.hi.s64 	%rd26, %rd25, -8543223828751151131;
	add.s64 	%rd27, %rd26, %rd25;
	shr.u64 	%rd28, %rd27, 63;
	shr.u64 	%rd29, %rd27, 29;
	add.s64 	%rd30, %rd29, %rd28;
	mul.lo.s64 	%rd31, %rd30, 1000000007;
	sub.s64 	%rd32, %rd25, %rd31;
	st.global.u32 	[%rd1+8], %rd32;
	bra.uni 	$L__BB0_8;
$L__BB0_5:
	mul.wide.s32 	%rd17, %r2, 5;
	mul.hi.s64 	%rd18, %rd17, -8543223828751151131;
	add.s64 	%rd19, %rd18, %rd17;
	shr.u64 	%rd20, %rd19, 63;
	shr.u64 	%rd21, %rd19, 29;
	add.s64 	%rd22, %rd21, %rd20;
	mul.lo.s64 	%rd23, %rd22, 1000000007;
	sub.s64 	%rd24, %rd17, %rd23;
	st.global.u32 	[%rd1+8], %rd24;
	bra.uni 	$L__BB0_8;
$L__BB0_6:
	mul.wide.s32 	%rd9, %r2, 3;
	mul.hi.s64 	%rd10, %rd9, -8543223828751151131;
	add.s64 	%rd11, %rd10, %rd9;
	shr.u64 	%rd12, %rd11, 63;
	shr.u64 	%rd13, %rd11, 29;
	add.s64 	%rd14, %rd13, %rd12;
	mul.lo.s64 	%rd15, %rd14, 1000000007;
	sub.s64 	%rd16, %rd9, %rd15;
	st.global.u32 	[%rd1+8], %rd16;
	bra.uni 	$L__BB0_8;
$L__BB0_7:
	mul.hi.s32 	%r9, %r2, 1152921497;
	shr.u32 	%r10, %r9, 31;
	shr.s32 	%r11, %r9, 28;
	add.s32 	%r12, %r11, %r10;
	mul.lo.s32 	%r13, %r12, 1000000007;
	sub.s32 	%r14, %r2, %r13;
	st.global.u32 	[%rd1+8], %r14;
$L__BB0_8:
	ret;

}
	// .globl	_Z10precomputePiPyii
.visible .entry _Z10precomputePiPyii(
	.param .u64 .ptr .align 1 _Z10precomputePiPyii_param_0,
	.param .u64 .ptr .align 1 _Z10precomputePiPyii_param_1,
	.param .u32 _Z10precomputePiPyii_param_2,
	.param .u32 _Z10precomputePiPyii_param_3
)
{
	.reg .pred 	%p<3>;
	.reg .b32 	%r<7>;
	.reg .b64 	%rd<10>;

	ld.param.u64 	%rd1, [_Z10precomputePiPyii_param_0];
	ld.param.u64 	%rd2, [_Z10precomputePiPyii_param_1];
	ld.param.u32 	%r3, [_Z10precomputePiPyii_param_2];
	ld.param.u32 	%r2, [_Z10precomputePiPyii_param_3];
	mov.u32 	%r4, %tid.x;
	mov.u32 	%r5, %ctaid.x;
	mov.u32 	%r6, %ntid.x;
	mad.lo.s32 	%r1, %r5, %r6, %r4;
	setp.ge.s32 	%p1, %r1, %r3;
	@%p1 bra 	$L__BB1_4;
	setp.ne.s32 	%p2, %r2, 0;
	@%p2 bra 	$L__BB1_3;
	cvta.to.global.u64 	%rd7, %rd1;
	mul.wide.s32 	%rd8, %r1, 4;
	add.s64 	%rd9, %rd7, %rd8;
	st.global.u32 	[%rd9], %r1;
	bra.uni 	$L__BB1_4;
$L__BB1_3:
	cvta.to.global.u64 	%rd3, %rd2;
	mul.wide.s32 	%rd4, %r1, 8;
	add.s64 	%rd5, %rd3, %rd4;
	mov.b64 	%rd6, -1;
	st.global.u64 	[%rd5], %rd6;
$L__BB1_4:
	ret;

}
	// .globl	_Z20CheapestOutgoingEdgePiiS_Py
.visible .entry _Z20CheapestOutgoingEdgePiiS_Py(
	.param .u64 .ptr .align 1 _Z20CheapestOutgoingEdgePiiS_Py_param_0,
	.param .u32 _Z20CheapestOutgoingEdgePiiS_Py_param_1,
	.param .u64 .ptr .align 1 _Z20CheapestOutgoingEdgePiiS_Py_param_2,
	.param .u64 .ptr .align 1 _Z20CheapestOutgoingEdgePiiS_Py_param_3
)
{
	.reg .pred 	%p<9>;
	.reg .b32 	%r<30>;
	.reg .b64 	%rd<45>;

	ld.param.u64 	%rd12, [_Z20CheapestOutgoingEdgePiiS_Py_param_0];
	ld.param.u32 	%r19, [_Z20CheapestOutgoingEdgePiiS_Py_param_1];
	ld.param.u64 	%rd14, [_Z20CheapestOutgoingEdgePiiS_Py_param_2];
	ld.param.u64 	%rd13, [_Z20CheapestOutgoingEdgePiiS_Py_param_3];
	cvta.to.global.u64 	%rd1, %rd14;
	mov.u32 	%r20, %tid.x;
	mov.u32 	%r21, %ctaid.x;
	mov.u32 	%r22, %ntid.x;
	mad.lo.s32 	%r1, %r21, %r22, %r20;
	setp.ge.s32 	%p1, %r1, %r19;
	@%p1 bra 	$L__BB2_8;
	cvta.to.global.u64 	%rd15, %rd12;
	mul.lo.s32 	%r23, %r1, 3;
	mul.wide.s32 	%rd16, %r23, 4;
	add.s64 	%rd17, %rd15, %rd16;
	ld.global.u32 	%r24, [%rd17];
	ld.global.u32 	%r29, [%rd17+4];
	cvt.s64.s32 	%rd44, %r29;
	ld.global.u32 	%r4, [%rd17+8];
	cvt.s64.s32 	%rd43, %r24;
	mul.wide.s32 	%rd18, %r24, 4;
	add.s64 	%rd19, %rd1, %rd18;
	ld.global.u32 	%r26, [%rd19];
	setp.eq.s32 	%p2, %r26, %r24;
	@%p2 bra 	$L__BB2_2;
	bra.uni 	$L__BB2_9;
$L__BB2_2:
	shl.b64 	%rd25, %rd44, 2;
	add.s64 	%rd26, %rd1, %rd25;
	ld.global.u32 	%r28, [%rd26];
	setp.eq.s32 	%p5, %r28, %r29;
	@%p5 bra 	$L__BB2_6;
$L__BB2_3:
	shl.b64 	%rd27, %rd44, 2;
	add.s64 	%rd9, %rd1, %rd27;
	mul.wide.s32 	%rd28, %r28, 4;
	add.s64 	%rd29, %rd1, %rd28;
	ld.global.u32 	%r29, [%rd29];
	cvt.s64.s32 	%rd44, %r29;
$L__BB2_4:
	atom.relaxed.global.cas.b32 	%r16, [%rd9], %r28, %r29;
	setp.ne.s32 	%p6, %r28, %r16;
	mov.u32 	%r28, %r16;
	@%p6 bra 	$L__BB2_4;
	shl.b64 	%rd30, %rd44, 2;
	add.s64 	%rd31, %rd1, %rd30;
	ld.global.u32 	%r28, [%rd31];
	setp.ne.s32 	%p7, %r28, %r29;
	@%p7 bra 	$L__BB2_3;
$L__BB2_6:
	setp.eq.s32 	%p8, %r24, %r29;
	@%p8 bra 	$L__BB2_8;
	cvta.to.global.u64 	%rd32, %rd13;
	cvt.u64.u32 	%rd33, %r4;
	shl.b64 	%rd34, %rd33, 32;
	cvt.u64.u32 	%rd35, %r1;
	or.b64  	%rd36, %rd34, %rd35;
	shl.b64 	%rd37, %rd43, 3;
	add.s64 	%rd38, %rd32, %rd37;
	atom.global.min.u64 	%rd39, [%rd38], %rd36;
	shl.b64 	%rd40, %rd44, 3;
	add.s64 	%rd41, %rd32, %rd40;
	atom.global.min.u64 	%rd42, [%rd41], %rd36;
$L__BB2_8:
	ret;
$L__BB2_9:
	shl.b64 	%rd20, %rd43, 2;
	add.s64 	%rd6, %rd1, %rd20;
	mul.wide.s32 	%rd21, %r26, 4;
	add.s64 	%rd22, %rd1, %rd21;
	ld.global.u32 	%r24, [%rd22];
	cvt.s64.s32 	%rd43, %r24;
$L__BB2_10:
	atom.relaxed.global.cas.b32 	%r11, [%rd6], %r26, %r24;
	setp.ne.s32 	%p3, %r26, %r11;
	mov.u32 	%r26, %r11;
	@%p3 bra 	$L__BB2_10;
	shl.b64 	%rd23, %rd43, 2;
	add.s64 	%rd24, %rd1, %rd23;
	ld.global.u32 	%r26, [%rd24];
	setp.eq.s32 	%p4, %r26, %r24;
	@%p4 bra 	$L__BB2_2;
	bra.uni 	$L__BB2_9;

}
	// .globl	_Z18setMinimumCostEdgePiS_PyiS_S_
.visible .entry _Z18setMinimumCostEdgePiS_PyiS_S_(
	.param .u64 .ptr .align 1 _Z18setMinimumCostEdgePiS_PyiS_S__param_0,
	.param .u64 .ptr .align 1 _Z18setMinimumCostEdgePiS_PyiS_S__param_1,
	.param .u64 .ptr .align 1 _Z18setMinimumCostEdgePiS_PyiS_S__param_2,
	.param .u32 _Z18setMinimumCostEdgePiS_PyiS_S__param_3,
	.param .u64 .ptr .align 1 _Z18setMinimumCostEdgePiS_PyiS_S__param_4,
	.param .u64 .ptr .align 1 _Z18setMinimumCostEdgePiS_PyiS_S__param_5
)
{
	.reg .pred 	%p<18>;
	.reg .b32 	%r<58>;
	.reg .b64 	%rd<67>;

	ld.param.u64 	%rd19, [_Z18setMinimumCostEdgePiS_PyiS_S__param_0];
	ld.param.u64 	%rd23, [_Z18setMinimumCostEdgePiS_PyiS_S__param_1];
	ld.param.u64 	%rd20, [_Z18setMinimumCostEdgePiS_PyiS_S__param_2];
	ld.param.u32 	%r35, [_Z18setMinimumCostEdgePiS_PyiS_S__param_3];
	ld.param.u64 	%rd21, [_Z18setMinimumCostEdgePiS_PyiS_S__param_4];
	ld.param.u64 	%rd22, [_Z18setMinimumCostEdgePiS_PyiS_S__param_5];
	cvta.to.global.u64 	%rd1, %rd23;
	mov.u32 	%r36, %tid.x;
	mov.u32 	%r37, %ctaid.x;
	mov.u32 	%r38, %ntid.x;
	mad.lo.s32 	%r1, %r37, %r38, %r36;
	setp.ge.s32 	%p1, %r1, %r35;
	@%p1 bra 	$L__BB3_8;
	cvta.to.global.u64 	%rd24, %rd20;
	mul.wide.s32 	%rd25, %r1, 8;
	add.s64 	%rd26, %rd24, %rd25;
	ld.global.u64 	%rd2, [%rd26];
	setp.eq.s64 	%p2, %rd2, -1;
	@%p2 bra 	$L__BB3_8;
	mul.lo.s64 	%rd27, %rd2, 12884901888;
	shr.s64 	%rd28, %rd27, 30;
	cvta.to.global.u64 	%rd29, %rd19;
	add.s64 	%rd30, %rd29, %rd28;
	ld.global.u32 	%r52, [%rd30];
	ld.global.u32 	%r51, [%rd30+4];
	cvt.s64.s32 	%rd64, %r51;
	ld.global.u32 	%r4, [%rd30+8];
	cvt.s64.s32 	%rd63, %r52;
	mul.wide.s32 	%rd31, %r52, 4;
	add.s64 	%rd32, %rd1, %rd31;
	ld.global.u32 	%r46, [%rd32];
	setp.eq.s32 	%p3, %r46, %r52;
	@%p3 bra 	$L__BB3_3;
	bra.uni 	$L__BB3_9;
$L__BB3_3:
	shl.b64 	%rd38, %rd64, 2;
	add.s64 	%rd39, %rd1, %rd38;
	ld.global.u32 	%r48, [%rd39];
	setp.eq.s32 	%p6, %r48, %r51;
	@%p6 bra 	$L__BB3_7;
$L__BB3_4:
	shl.b64 	%rd40, %rd64, 2;
	add.s64 	%rd9, %rd1, %rd40;
	mul.wide.s32 	%rd41, %r48, 4;
	add.s64 	%rd42, %rd1, %rd41;
	ld.global.u32 	%r51, [%rd42];
	cvt.s64.s32 	%rd64, %r51;
$L__BB3_5:
	atom.relaxed.global.cas.b32 	%r16, [%rd9], %r48, %r51;
	setp.ne.s32 	%p7, %r48, %r16;
	mov.u32 	%r48, %r16;
	@%p7 bra 	$L__BB3_5;
	shl.b64 	%rd43, %rd64, 2;
	add.s64 	%rd44, %rd1, %rd43;
	ld.global.u32 	%r48, [%rd44];
	setp.ne.s32 	%p8, %r48, %r51;
	@%p8 bra 	$L__BB3_4;
$L__BB3_7:
	setp.eq.s32 	%p9, %r52, %r51;
	@%p9 bra 	$L__BB3_8;
	bra.uni 	$L__BB3_12;
$L__BB3_8:
	ret;
$L__BB3_9:
	shl.b64 	%rd33, %rd63, 2;
	add.s64 	%rd6, %rd1, %rd33;
	mul.wide.s32 	%rd34, %r46, 4;
	add.s64 	%rd35, %rd1, %rd34;
	ld.global.u32 	%r52, [%rd35];
	cvt.s64.s32 	%rd63, %r52;
$L__BB3_10:
	atom.relaxed.global.cas.b32 	%r11, [%rd6], %r46, %r52;
	setp.ne.s32 	%p4, %r46, %r11;
	mov.u32 	%r46, %r11;
	@%p4 bra 	$L__BB3_10;
	shl.b64 	%rd36, %rd63, 2;
	add.s64 	%rd37, %rd1, %rd36;
	ld.global.u32 	%r46, [%rd37];
	setp.eq.s32 	%p5, %r46, %r52;
	@%p5 bra 	$L__BB3_3;
	bra.uni 	$L__BB3_9;
$L__BB3_12:
	cvt.s64.s32 	%rd65, %r52;
	mul.wide.s32 	%rd45, %r52, 4;
	add.s64 	%rd46, %rd1, %rd45;
	ld.global.u32 	%r54, [%rd46];
	setp.eq.s32 	%p10, %r54, %r52;
	@%p10 bra 	$L__BB3_13;
	bra.uni 	$L__BB3_20;
$L__BB3_13:
	cvt.s64.s32 	%rd66, %r51;
	mul.wide.s32 	%rd52, %r51, 4;
	add.s64 	%rd53, %rd1, %rd52;
	ld.global.u32 	%r56, [%rd53];
	setp.eq.s32 	%p13, %r56, %r51;
	@%p13 bra 	$L__BB3_17;
$L__BB3_14:
	shl.b64 	%rd54, %rd66, 2;
	add.s64 	%rd17, %rd1, %rd54;
	mul.wide.s32 	%rd55, %r56, 4;
	add.s64 	%rd56, %rd1, %rd55;
	ld.global.u32 	%r51, [%rd56];
	cvt.s64.s32 	%rd66, %r51;
$L__BB3_15:
	atom.relaxed.global.cas.b32 	%r32, [%rd17], %r56, %r51;
	setp.ne.s32 	%p14, %r56, %r32;
	mov.u32 	%r56, %r32;
	@%p14 bra 	$L__BB3_15;
	shl.b64 	%rd57, %rd66, 2;
	add.s64 	%rd58, %rd1, %rd57;
	ld.global.u32 	%r56, [%rd58];
	setp.ne.s32 	%p15, %r56, %r51;
	@%p15 bra 	$L__BB3_14;
$L__BB3_17:
	setp.eq.s32 	%p16, %r52, %r51;
	@%p16 bra 	$L__BB3_8;
	max.s32 	%r39, %r52, %r51;
	min.s32 	%r40, %r52, %r51;
	mul.wide.s32 	%rd59, %r39, 4;
	add.s64 	%rd60, %rd1, %rd59;
	atom.relaxed.global.cas.b32 	%r41, [%rd60], %r39, %r40;
	setp.ne.s32 	%p17, %r41, %r39;
	@%p17 bra 	$L__BB3_12;
	cvta.to.global.u64 	%rd61, %rd22;
	atom.global.add.u32 	%r42, [%rd61], %r4;
	cvta.to.global.u64 	%rd62, %rd21;
	atom.global.add.u32 	%r43, [%rd62], -1;
	bra.uni 	$L__BB3_8;
$L__BB3_20:
	shl.b64 	%rd47, %rd65, 2;
	add.s64 	%rd14, %rd1, %rd47;
	mul.wide.s32 	%rd48, %r54, 4;
	add.s64 	%rd49, %rd1, %rd48;
	ld.global.u32 	%r52, [%rd49];
	cvt.s64.s32 	%rd65, %r52;
$L__BB3_21:
	atom.relaxed.global.cas.b32 	%r27, [%rd14], %r54, %r52;
	setp.ne.s32 	%p11, %r54, %r27;
	mov.u32 	%r54, %r27;
	@%p11 bra 	$L__BB3_21;
	shl.b64 	%rd50, %rd65, 2;
	add.s64 	%rd51, %rd1, %rd50;
	ld.global.u32 	%r54, [%rd51];
	setp.eq.s32 	%p12, %r54, %r52;
	@%p12 bra 	$L__BB3_13;
	bra.uni 	$L__BB3_20;

}


// ===== COMPILED SASS (sm_100) =====

	.target	sm_100

	.elftype	@"ET_EXEC"


//--------------------- .note.nv.tkinfo           --------------------------
	.section	.note.nv.tkinfo,"",@"SHT_NOTE"
	.sectionflags	@"SHF_NOTE_NV_TKINFO"
	.tkinfo
        /*0018*/ 	.word	0x00000002
        /*0030*/ 	.string	""
        /*0030*/ 	.string	"ptxas"
        /*0030*/ 	.string	"Cuda compilation tools, release 13.0, V13.0.88"
        /*0030*/ 	.string	"Build cuda_13.0.r13.0/compiler.36424714_0"
        /*0030*/ 	.string	"-arch sm_100 -m 64 "



//--------------------- .note.nv.cuinfo           --------------------------
	.section	.note.nv.cuinfo,"",@"SHT_NOTE"
	.sectionflags	@"SHF_NOTE_NV_CUINFO"
        /*0018*/ 	.short	0x0002
        /*001a*/ 	.short	0x0064
        /*001c*/ 	.short	0x0082
	.zero		2


//--------------------- .nv.info                  --------------------------
	.section	.nv.info,"",@"SHT_CUDA_INFO"
	.align	4


	//----- nvinfo : EIATTR_REGCOUNT
	.align		4
        /*0000*/ 	.byte	0x04, 0x2f
        /*0002*/ 	.short	(.L_1 - .L_0)
	.align		4
.L_0:
        /*0004*/ 	.word	index@(_Z10EdgeWeightPiS_i)
        /*0008*/ 	.word	0x0000000e


	//----- nvinfo : EIATTR_FRAME_SIZE
	.align		4
.L_1:
        /*000c*/ 	.byte	0x04, 0x11
        /*000e*/ 	.short	(.L_3 - .L_2)
	.align		4
.L_2:
        /*0010*/ 	.word	index@(_Z10EdgeWeightPiS_i)
        /*0014*/ 	.word	0x00000000


	//----- nvinfo : EIATTR_REGCOUNT
	.align		4
.L_3:
        /*0018*/ 	.byte	0x04, 0x2f
        /*001a*/ 	.short	(.L_5 - .L_4)
	.align		4
.L_4:
        /*001c*/ 	.word	index@(_Z10precomputePiPyii)
        /*0020*/ 	.word	0x0000000a


	//----- nvinfo : EIATTR_FRAME_SIZE
	.align		4
.L_5:
        /*0024*/ 	.byte	0x04, 0x11
        /*0026*/ 	.short	(.L_7 - .L_6)
	.align		4
.L_6:
        /*0028*/ 	.word	index@(_Z10precomputePiPyii)
        /*002c*/ 	.word	0x00000000


	//----- nvinfo : EIATTR_REGCOUNT
	.align		4
.L_7:
        /*0030*/ 	.byte	0x04, 0x2f
        /*0032*/ 	.short	(.L_9 - .L_8)
	.align		4
.L_8:
        /*0034*/ 	.word	index@(_Z20CheapestOutgoingEdgePiiS_Py)
        /*0038*/ 	.word	0x00000012


	//----- nvinfo : EIATTR_FRAME_SIZE
	.align		4
.L_9:
        /*003c*/ 	.byte	0x04, 0x11
        /*003e*/ 	.short	(.L_11 - .L_10)
	.align		4
.L_10:
        /*0040*/ 	.word	index@(_Z20CheapestOutgoingEdgePiiS_Py)
        /*0044*/ 	.word	0x00000000


	//----- nvinfo : EIATTR_REGCOUNT
	.align		4
.L_11:
        /*0048*/ 	.byte	0x04, 0x2f
        /*004a*/ 	.short	(.L_13 - .L_12)
	.align		4
.L_12:
        /*004c*/ 	.word	index@(_Z18setMinimumCostEdgePiS_PyiS_S_)
        /*0050*/ 	.word	0x00000012


	//----- nvinfo : EIATTR_FRAME_SIZE
	.align		4
.L_13:
        /*0054*/ 	.byte	0x04, 0x11
        /*0056*/ 	.short	(.L_15 - .L_14)
	.align		4
.L_14:
        /*0058*/ 	.word	index@(_Z18setMinimumCostEdgePiS_PyiS_S_)
        /*005c*/ 	.word	0x00000000


	//----- nvinfo : EIATTR_MIN_STACK_SIZE
	.align		4
.L_15:
        /*0060*/ 	.byte	0x04, 0x12
        /*0062*/ 	.short	(.L_17 - .L_16)
	.align		4
.L_16:
        /*0064*/ 	.word	index@(_Z18setMinimumCostEdgePiS_PyiS_S_)
        /*0068*/ 	.word	0x00000000


	//----- nvinfo : EIATTR_MIN_STACK_SIZE
	.align		4
.L_17:
        /*006c*/ 	.byte	0x04, 0x12
        /*006e*/ 	.short	(.L_19 - .L_18)
	.align		4
.L_18:
        /*0070*/ 	.word	index@(_Z20CheapestOutgoingEdgePiiS_Py)
        /*0074*/ 	.word	0x00000000


	//----- nvinfo : EIATTR_MIN_STACK_SIZE
	.align		4
.L_19:
        /*0078*/ 	.byte	0x04, 0x12
        /*007a*/ 	.short	(.L_21 - .L_20)
	.align		4
.L_20:
        /*007c*/ 	.word	index@(_Z10precomputePiPyii)
        /*0080*/ 	.word	0x00000000


	//----- nvinfo : EIATTR_MIN_STACK_SIZE
	.align		4
.L_21:
        /*0084*/ 	.byte	0x04, 0x12
        /*0086*/ 	.short	(.L_23 - .L_22)
	.align		4
.L_22:
        /*0088*/ 	.word	index@(_Z10EdgeWeightPiS_i)
        /*008c*/ 	.word	0x00000000
.L_23:


//--------------------- .nv.compat                --------------------------
	.section	.nv.compat,"",@"SHT_CUDA_COMPAT_INFO"
	.align	4
        /*0000*/ 	.byte	0x02, 0x09, 0x00, 0x00, 0x02, 0x02, 0x01, 0x00, 0x02, 0x05, 0x05, 0x00, 0x03, 0x07, 0x01, 0x01
        /*0010*/ 	.byte	0x02, 0x03, 0x00, 0x00, 0x02, 0x06, 0x01, 0x00, 0x04, 0x0b, 0x08, 0x00, 0x09, 0x00, 0x00, 0x00
        /*0020*/ 	.byte	0x00, 0x00, 0x00, 0x00


//--------------------- .nv.info._Z18setMinimumCostEdgePiS_PyiS_S_ --------------------------
	.section	.nv.info._Z18setMinimumCostEdgePiS_PyiS_S_,"",@"SHT_CUDA_INFO"
	.sectionflags	@""
	.align	4


	//----- nvinfo : EIATTR_CUDA_API_VERSION
	.align		4
        /*0000*/ 	.byte	0x04, 0x37
        /*0002*/ 	.short	(.L_25 - .L_24)
.L_24:
        /*0004*/ 	.word	0x00000082


	//----- nvinfo : EIATTR_KPARAM_INFO
	.align		4
.L_25:
        /*0008*/ 	.byte	0x04, 0x17
        /*000a*/ 	.short	(.L_27 - .L_26)
.L_26:
        /*000c*/ 	.word	0x00000000
        /*0010*/ 	.short	0x0005
        /*0012*/ 	.short	0x0028
        /*0014*/ 	.byte	0x00, 0xf5, 0x21, 0x00


	//----- nvinfo : EIATTR_KPARAM_INFO
	.align		4
.L_27:
        /*0018*/ 	.byte	0x04, 0x17
        /*001a*/ 	.short	(.L_29 - .L_28)
.L_28:
        /*001c*/ 	.word	0x00000000
        /*0020*/ 	.short	0x0004
        /*0022*/ 	.short	0x0020
        /*0024*/ 	.byte	0x00, 0xf5, 0x21, 0x00


	//----- nvinfo : EIATTR_KPARAM_INFO
	.align		4
.L_29:
        /*0028*/ 	.byte	0x04, 0x17
        /*002a*/ 	.short	(.L_31 - .L_30)
.L_30:
        /*002c*/ 	.word	0x00000000
        /*0030*/ 	.short	0x0003
        /*0032*/ 	.short	0x0018
        /*0034*/ 	.byte	0x00, 0xf0, 0x11, 0x00


	//----- nvinfo : EIATTR_KPARAM_INFO
	.align		4
.L_31:
        /*0038*/ 	.byte	0x04, 0x17
        /*003a*/ 	.short	(.L_33 - .L_32)
.L_32:
        /*003c*/ 	.word	0x00000000
        /*0040*/ 	.short	0x0002
        /*0042*/ 	.short	0x0010
        /*0044*/ 	.byte	0x00, 0xf5, 0x21, 0x00


	//----- nvinfo : EIATTR_KPARAM_INFO
	.align		4
.L_33:
        /*0048*/ 	.byte	0x04, 0x17
        /*004a*/ 	.short	(.L_35 - .L_34)
.L_34:
        /*004c*/ 	.word	0x00000000
        /*0050*/ 	.short	0x0001
        /*0052*/ 	.short	0x0008
        /*0054*/ 	.byte	0x00, 0xf5, 0x21, 0x00


	//----- nvinfo : EIATTR_KPARAM_INFO
	.align		4
.L_35:
        /*0058*/ 	.byte	0x04, 0x17
        /*005a*/ 	.short	(.L_37 - .L_36)
.L_36:
        /*005c*/ 	.word	0x00000000
        /*0060*/ 	.short	0x0000
        /*0062*/ 	.short	0x0000
        /*0064*/ 	.byte	0x00, 0xf5, 0x21, 0x00


	//----- nvinfo : EIATTR_SPARSE_MMA_MASK
	.align		4
.L_37:
        /*0068*/ 	.byte	0x03, 0x50
        /*006a*/ 	.short	0x0000


	//----- nvinfo : EIATTR_MAXREG_COUNT
	.align		4
        /*006c*/ 	.byte	0x03, 0x1b
        /*006e*/ 	.short	0x00ff


	//----- nvinfo : EIATTR_MERCURY_ISA_VERSION
	.align		4
        /*0070*/ 	.byte	0x03, 0x5f
        /*0072*/ 	.short	0x0101


	//----- nvinfo : EIATTR_INT_WARP_WIDE_INSTR_OFFSETS
	.align		4
        /*0074*/ 	.byte	0x04, 0x31
        /*0076*/ 	.short	(.L_39 - .L_38)


	//   ....[0]....
.L_38:
        /*0078*/ 	.word	0x000009d0


	//   ....[1]....
        /*007c*/ 	.word	0x000009f0


	//----- nvinfo : EIATTR_VRC_CTA_INIT_COUNT
	.align		4
.L_39:
        /*0080*/ 	.byte	0x02, 0x4a
	.zero		1
	.zero		1


	//----- nvinfo : EIATTR_EXIT_INSTR_OFFSETS
	.align		4
        /*0084*/ 	.byte	0x04, 0x1c
        /*0086*/ 	.short	(.L_41 - .L_40)


	//   ....[0]....
.L_40:
        /*0088*/ 	.word	0x00000070


	//   ....[1]....
        /*008c*/ 	.word	0x000000e0


	//   ....[2]....
        /*0090*/ 	.word	0x000004f0


	//   ....[3]....
        /*0094*/ 	.word	0x00000940


	//   ....[4]....
        /*0098*/ 	.word	0x00000a80


	//----- nvinfo : EIATTR_CRS_STACK_SIZE
	.align		4
.L_41:
        /*009c*/ 	.byte	0x04, 0x1e
        /*009e*/ 	.short	(.L_43 - .L_42)
.L_42:
        /*00a0*/ 	.word	0x00000000


	//----- nvinfo : EIATTR_CBANK_PARAM_SIZE
	.align		4
.L_43:
        /*00a4*/ 	.byte	0x03, 0x19
        /*00a6*/ 	.short	0x0030


	//----- nvinfo : EIATTR_PARAM_CBANK
	.align		4
        /*00a8*/ 	.byte	0x04, 0x0a
        /*00aa*/ 	.short	(.L_45 - .L_44)
	.align		4
.L_44:
        /*00ac*/ 	.word	index@(.nv.constant0._Z18setMinimumCostEdgePiS_PyiS_S_)
        /*00b0*/ 	.short	0x0380
        /*00b2*/ 	.short	0x0030


	//----- nvinfo : EIATTR_SW_WAR
	.align		4
.L_45:
        /*00b4*/ 	.byte	0x04, 0x36
        /*00b6*/ 	.short	(.L_47 - .L_46)
.L_46:
        /*00b8*/ 	.word	0x00000008
.L_47:


//--------------------- .nv.info._Z20CheapestOutgoingEdgePiiS_Py --------------------------
	.section	.nv.info._Z20CheapestOutgoingEdgePiiS_Py,"",@"SHT_CUDA_INFO"
	.sectionflags	@""
	.align	4


	//----- nvinfo : EIATTR_CUDA_API_VERSION
	.align		4
        /*0000*/ 	.byte	0x04, 0x37
        /*0002*/ 	.short	(.L_49 - .L_48)
.L_48:
        /*0004*/ 	.word	0x00000082


	//----- nvinfo : EIATTR_KPARAM_INFO
	.align		4
.L_49:
        /*0008*/ 	.byte	0x04, 0x17
        /*000a*/ 	.short	(.L_51 - .L_50)
.L_50:
        /*000c*/ 	.word	0x00000000
        /*0010*/ 	.short	0x0003
        /*0012*/ 	.short	0x0018
        /*0014*/ 	.byte	0x00, 0xf5, 0x21, 0x00


	//----- nvinfo : EIATTR_KPARAM_INFO
	.align		4
.L_51:
        /*0018*/ 	.byte	0x04, 0x17
        /*001a*/ 	.short	(.L_53 - .L_52)
.L_52:
        /*001c*/ 	.word	0x00000000
        /*0020*/ 	.short	0x0002
        /*0022*/ 	.short	0x0010
        /*0024*/ 	.byte	0x00, 0xf5, 0x21, 0x00


	//----- nvinfo : EIATTR_KPARAM_INFO
	.align		4
.L_53:
        /*0028*/ 	.byte	0x04, 0x17
        /*002a*/ 	.short	(.L_55 - .L_54)
.L_54:
        /*002c*/ 	.word	0x00000000
        /*0030*/ 	.short	0x0001
        /*0032*/ 	.short	0x0008
        /*0034*/ 	.byte	0x00, 0xf0, 0x11, 0x00


	//----- nvinfo : EIATTR_KPARAM_INFO
	.align		4
.L_55:
        /*0038*/ 	.byte	0x04, 0x17
        /*003a*/ 	.short	(.L_57 - .L_56)
.L_56:
        /*003c*/ 	.word	0x00000000
        /*0040*/ 	.short	0x0000
        /*0042*/ 	.short	0x0000
        /*0044*/ 	.byte	0x00, 0xf5, 0x21, 0x00


	//----- nvinfo : EIATTR_SPARSE_MMA_MASK
	.align		4
.L_57:
        /*0048*/ 	.byte	0x03, 0x50
        /*004a*/ 	.short	0x0000


	//----- nvinfo : EIATTR_MAXREG_COUNT
	.align		4
        /*004c*/ 	.byte	0x03, 0x1b
        /*004e*/ 	.short	0x00ff


	//----- nvinfo : EIATTR_MERCURY_ISA_VERSION
	.align		4
        /*0050*/ 	.byte	0x03, 0x5f
        /*0052*/ 	.short	0x0101


	//----- nvinfo : EIATTR_VRC_CTA_INIT_COUNT
	.align		4
        /*0054*/ 	.byte	0x02, 0x4a
	.zero		1
	.zero		1


	//----- nvinfo : EIATTR_EXIT_INSTR_OFFSETS
	.align		4
        /*0058*/ 	.byte	0x04, 0x1c
        /*005a*/ 	.short	(.L_59 - .L_58)


	//   ....[0]....
.L_58:
        /*005c*/ 	.word	0x00000070


	//   ....[1]....
        /*0060*/ 	.word	0x00000490


	//   ....[2]....
        /*0064*/ 	.word	0x00000510


	//----- nvinfo : EIATTR_CRS_STACK_SIZE
	.align		4
.L_59:
        /*0068*/ 	.byte	0x04, 0x1e
        /*006a*/ 	.short	(.L_61 - .L_60)
.L_60:
        /*006c*/ 	.word	0x00000000


	//----- nvinfo : EIATTR_CBANK_PARAM_SIZE
	.align		4
.L_61:
        /*0070*/ 	.byte	0x03, 0x19
        /*0072*/ 	.short	0x0020


	//----- nvinfo : EIATTR_PARAM_CBANK
	.align		4
        /*0074*/ 	.byte	0x04, 0x0a
        /*0076*/ 	.short	(.L_63 - .L_62)
	.align		4
.L_62:
        /*0078*/ 	.word	index@(.nv.constant0._Z20CheapestOutgoingEdgePiiS_Py)
        /*007c*/ 	.short	0x0380
        /*007e*/ 	.short	0x0020


	//----- nvinfo : EIATTR_SW_WAR
	.align		4
.L_63:
        /*0080*/ 	.byte	0x04, 0x36
        /*0082*/ 	.short	(.L_65 - .L_64)
.L_64:
        /*0084*/ 	.word	0x00000008
.L_65:


//--------------------- .nv.info._Z10precomputePiPyii --------------------------
	.section	.nv.info._Z10precomputePiPyii,"",@"SHT_CUDA_INFO"
	.sectionflags	@""
	.align	4


	//----- nvinfo : EIATTR_CUDA_API_VERSION
	.align		4
        /*0000*/ 	.byte	0x04, 0x37
        /*0002*/ 	.short	(.L_67 - .L_66)
.L_66:
        /*0004*/ 	.word	0x00000082


	//----- nvinfo : EIATTR_KPARAM_INFO
	.align		4
.L_67:
        /*0008*/ 	.byte	0x04, 0x17
        /*000a*/ 	.short	(.L_69 - .L_68)
.L_68:
        /*000c*/ 	.word	0x00000000
        /*0010*/ 	.short	0x0003
        /*0012*/ 	.short	0x0014
        /*0014*/ 	.byte	0x00, 0xf0, 0x11, 0x00


	//----- nvinfo : EIATTR_KPARAM_INFO
	.align		4
.L_69:
        /*0018*/ 	.byte	0x04, 0x17
        /*001a*/ 	.short	(.L_71 - .L_70)
.L_70:
        /*001c*/ 	.word	0x00000000
        /*0020*/ 	.short	0x0002
        /*0022*/ 	.short	0x0010
        /*0024*/ 	.byte	0x00, 0xf0, 0x11, 0x00


	//----- nvinfo : EIATTR_KPARAM_INFO
	.align		4
.L_71:
        /*0028*/ 	.byte	0x04, 0x17
        /*002a*/ 	.short	(.L_73 - .L_72)
.L_72:
        /*002c*/ 	.word	0x00000000
        /*0030*/ 	.short	0x0001
        /*0032*/ 	.short	0x0008
        /*0034*/ 	.byte	0x00, 0xf5, 0x21, 0x00


	//----- nvinfo : EIATTR_KPARAM_INFO
	.align		4
.L_73:
        /*0038*/ 	.byte	0x04, 0x17
        /*003a*/ 	.short	(.L_75 - .L_74)
.L_74:
        /*003c*/ 	.word	0x00000000
        /*0040*/ 	.short	0x0000
        /*0042*/ 	.short	0x0000
        /*0044*/ 	.byte	0x00, 0xf5, 0x21, 0x00


	//----- nvinfo : EIATTR_SPARSE_MMA_MASK
	.align		4
.L_75:
        /*0048*/ 	.byte	0x03, 0x50
        /*004a*/ 	.short	0x0000


	//----- nvinfo : EIATTR_MAXREG_COUNT
	.align		4
        /*004c*/ 	.byte	0x03, 0x1b
        /*004e*/ 	.short	0x00ff


	//----- nvinfo : EIATTR_MERCURY_ISA_VERSION
	.align		4
        /*0050*/ 	.byte	0x03, 0x5f
        /*0052*/ 	.short	0x0101


	//----- nvinfo : EIATTR_VRC_CTA_INIT_COUNT
	.align		4
        /*0054*/ 	.byte	0x02, 0x4a
	.zero		1
	.zero		1


	//----- nvinfo : EIATTR_EXIT_INSTR_OFFSETS
	.align		4
        /*0058*/ 	.byte	0x04, 0x1c
        /*005a*/ 	.short	(.L_77 - .L_76)


	//   ....[0]....
.L_76:
        /*005c*/ 	.word	0x00000070


	//   ....[1]....
        /*0060*/ 	.word	0x000000e0


	//   ....[2]....
        /*0064*/ 	.word	0x00000140


	//----- nvinfo : EIATTR_CBANK_PARAM_SIZE
	.align		4
.L_77:
        /*0068*/ 	.byte	0x03, 0x19
        /*006a*/ 	.short	0x0018


	//----- nvinfo : EIATTR_PARAM_CBANK
	.align		4
        /*006c*/ 	.byte	0x04, 0x0a
        /*006e*/ 	.short	(.L_79 - .L_78)
	.align		4
.L_78:
        /*0070*/ 	.word	index@(.nv.constant0._Z10precomputePiPyii)
        /*0074*/ 	.short	0x0380
        /*0076*/ 	.short	0x0018


	//----- nvinfo : EIATTR_SW_WAR
	.align		4
.L_79:
        /*0078*/ 	.byte	0x04, 0x36
        /*007a*/ 	.short	(.L_81 - .L_80)
.L_80:
        /*007c*/ 	.word	0x00000008
.L_81:


//--------------------- .nv.info._Z10EdgeWeightPiS_i --------------------------
	.section	.nv.info._Z10EdgeWeightPiS_i,"",@"SHT_CUDA_INFO"
	.sectionflags	@""
	.align	4


	//----- nvinfo : EIATTR_CUDA_API_VERSION
	.align		4
        /*0000*/ 	.byte	0x04, 0x37
        /*0002*/ 	.short	(.L_83 - .L_82)
.L_82:
        /*0004*/ 	.word	0x00000082


	//----- nvinfo : EIATTR_KPARAM_INFO
	.align		4
.L_83:
        /*0008*/ 	.byte	0x04, 0x17
        /*000a*/ 	.short	(.L_85 - .L_84)
.L_84:
        /*000c*/ 	.word	0x00000000
        /*0010*/ 	.short	0x0002
        /*0012*/ 	.short	0x0010
        /*0014*/ 	.byte	0x00, 0xf0, 0x11, 0x00


	//----- nvinfo : EIATTR_KPARAM_INFO
	.align		4
.L_85:
        /*0018*/ 	.byte	0x04, 0x17
        /*001a*/ 	.short	(.L_87 - .L_86)
.L_86:
        /*001c*/ 	.word	0x00000000
        /*0020*/ 	.short	0x0001
        /*0022*/ 	.short	0x0008
        /*0024*/ 	.byte	0x00, 0xf5, 0x21, 0x00


	//----- nvinfo : EIATTR_KPARAM_INFO
	.align		4
.L_87:
        /*0028*/ 	.byte	0x04, 0x17
        /*002a*/ 	.short	(.L_89 - .L_88)
.L_88:
        /*002c*/ 	.word	0x00000000
        /*0030*/ 	.short	0x0000
        /*0032*/ 	.short	0x0000
        /*0034*/ 	.byte	0x00, 0xf5, 0x21, 0x00


	//----- nvinfo : EIATTR_SPARSE_MMA_MASK
	.align		4
.L_89:
        /*0038*/ 	.byte	0x03, 0x50
        /*003a*/ 	.short	0x0000


	//----- nvinfo : EIATTR_MAXREG_COUNT
	.align		4
        /*003c*/ 	.byte	0x03, 0x1b
        /*003e*/ 	.short	0x00ff


	//----- nvinfo : EIATTR_MERCURY_ISA_VERSION
	.align		4
        /*0040*/ 	.byte	0x03, 0x5f
        /*0042*/ 	.short	0x0101


	//----- nvinfo : EIATTR_VRC_CTA_INIT_COUNT
	.align		4
        /*0044*/ 	.byte	0x02, 0x4a
	.zero		1
	.zero		1


	//----- nvinfo : EIATTR_EXIT_INSTR_OFFSETS
	.align		4
        /*0048*/ 	.byte	0x04, 0x1c
        /*004a*/ 	.short	(.L_91 - .L_90)


	//   ....[0]....
.L_90:
        /*004c*/ 	.word	0x00000070


	//   ....[1]....
        /*0050*/ 	.word	0x00000290


	//   ....[2]....
        /*0054*/ 	.word	0x000002f0


	//   ....[3]....
        /*0058*/ 	.word	0x00000430


	//   ....[4]....
        /*005c*/ 	.word	0x00000570


	//----- nvinfo : EIATTR_CRS_STACK_SIZE
	.align		4
.L_91:
        /*0060*/ 	.byte	0x04, 0x1e
        /*0062*/ 	.short	(.L_93 - .L_92)
.L_92:
        /*0064*/ 	.word	0x00000000


	//----- nvinfo : EIATTR_CBANK_PARAM_SIZE
	.align		4
.L_93:
        /*0068*/ 	.byte	0x03, 0x19
        /*006a*/ 	.short	0x0014


	//----- nvinfo : EIATTR_PARAM_CBANK
	.align		4
        /*006c*/ 	.byte	0x04, 0x0a
        /*006e*/ 	.short	(.L_95 - .L_94)
	.align		4
.L_94:
        /*0070*/ 	.word	index@(.nv.constant0._Z10EdgeWeightPiS_i)
        /*0074*/ 	.short	0x0380
        /*0076*/ 	.short	0x0014


	//----- nvinfo : EIATTR_SW_WAR
	.align		4
.L_95:
        /*0078*/ 	.byte	0x04, 0x36
        /*007a*/ 	.short	(.L_97 - .L_96)
.L_96:
        /*007c*/ 	.word	0x00000008
.L_97:


//--------------------- .nv.callgraph             --------------------------
	.section	.nv.callgraph,"",@"SHT_CUDA_CALLGRAPH"
	.align	4
	.sectionentsize	8
	.align		4
        /*0000*/ 	.word	0x00000000
	.align		4
        /*0004*/ 	.word	0xffffffff
	.align		4
        /*0008*/ 	.word	0x00000000
	.align		4
        /*000c*/ 	.word	0xfffffffe
	.align		4
        /*0010*/ 	.word	0x00000000
	.align		4
        /*0014*/ 	.word	0xfffffffd
	.align		4
        /*0018*/ 	.word	0x00000000
	.align		4
        /*001c*/ 	.word	0xfffffffc


//--------------------- .text._Z18setMinimumCostEdgePiS_PyiS_S_ --------------------------
	.section	.text._Z18setMinimumCostEdgePiS_PyiS_S_,"ax",@progbits
	.align	128
        .global         _Z18setMinimumCostEdgePiS_PyiS_S_
        .type           _Z18setMinimumCostEdgePiS_PyiS_S_,@function
        .size           _Z18setMinimumCostEdgePiS_PyiS_S_,(.L_x_39 - _Z18setMinimumCostEdgePiS_PyiS_S_)
        .other          _Z18setMinimumCostEdgePiS_PyiS_S_,@"STO_CUDA_ENTRY STV_DEFAULT"
_Z18setMinimumCostEdgePiS_PyiS_S_:
.text._Z18setMinimumCostEdgePiS_PyiS_S_:
[----:B------:R-:W-:Y:S01]  /*0000*/  LDC R1, c[0x0][0x37c] ;  /* 0x0000df00ff017b82 */ /* 0x000fe20000000800 */
[----:B------:R-:W0:Y:S07]  /*0010*/  S2R R5, SR_TID.X ;  /* 0x0000000000057919 */ /* 0x000e2e0000002100 */
[----:B------:R-:W0:Y:S01]  /*0020*/  S2UR UR4, SR_CTAID.X ;  /* 0x00000000000479c3 */ /* 0x000e220000002500 */
[----:B------:R-:W1:Y:S07]  /*0030*/  LDCU UR5, c[0x0][0x398] ;  /* 0x00007300ff0577ac */ /* 0x000e6e0008000800 */
[----:B------:R-:W0:Y:S02]  /*0040*/  LDC R0, c[0x0][0x360] ;  /* 0x0000d800ff007b82 */ /* 0x000e240000000800 */
[----:B0-----:R-:W-:-:S05]  /*0050*/  IMAD R5, R0, UR4, R5 ;  /* 0x0000000400057c24 */ /* 0x001fca000f8e0205 */
[----:B-1----:R-:W-:-:S13]  /*0060*/  ISETP.GE.AND P0, PT, R5, UR5, PT ;  /* 0x0000000505007c0c */ /* 0x002fda000bf06270 */
[----:B------:R-:W-:Y:S05]  /*0070*/  @P0 EXIT ;  /* 0x000000000000094d */ /* 0x000fea0003800000 */
[----:B------:R-:W0:Y:S01]  /*0080*/  LDC.64 R2, c[0x0][0x390] ;  /* 0x0000e400ff027b82 */ /* 0x000e220000000a00 */
[----:B------:R-:W1:Y:S01]  /*0090*/  LDCU.64 UR6, c[0x0][0x358] ;  /* 0x00006b00ff0677ac */ /* 0x000e620008000a00 */
[----:B0-----:R-:W-:-:S06]  /*00a0*/  IMAD.WIDE R2, R5, 0x8, R2 ;  /* 0x0000000805027825 */ /* 0x001fcc00078e0202 */
[----:B-1----:R-:W2:Y:S02]  /*00b0*/  LDG.E.64 R2, desc[UR6][R2.64] ;  /* 0x0000000602027981 */ /* 0x002ea4000c1e1b00 */
[----:B--2---:R-:W-:-:S04]  /*00c0*/  ISETP.NE.U32.AND P0, PT, R2, -0x1, PT ;  /* 0xffffffff0200780c */ /* 0x004fc80003f05070 */
[----:B------:R-:W-:-:S13]  /*00d0*/  ISETP.NE.AND.EX P0, PT, R3, -0x1, PT, P0 ;  /* 0xffffffff0300780c */ /* 0x000fda0003f05300 */
[----:B------:R-:W-:Y:S05]  /*00e0*/  @!P0 EXIT ;  /* 0x000000000000894d */ /* 0x000fea0003800000 */
[----:B------:R-:W0:Y:S01]  /*00f0*/  LDCU.64 UR4, c[0x0][0x380] ;  /* 0x00007000ff0477ac */ /* 0x000e220008000a00 */
[----:B------:R-:W-:Y:S01]  /*0100*/  IMAD R2, R2, 0x3, RZ ;  /* 0x0000000302027824 */ /* 0x000fe200078e02ff */
[----:B------:R-:W1:Y:S04]  /*0110*/  LDC.64 R10, c[0x0][0x388] ;  /* 0x0000e200ff0a7b82 */ /* 0x000e680000000a00 */
[----:B------:R-:W-:-:S04]  /*0120*/  SHF.R.S64 R8, RZ, 0x1e, R2 ;  /* 0x0000001eff087819 */ /* 0x000fc80000001002 */
[----:B0-----:R-:W-:-:S04]  /*0130*/  IADD3 R8, P0, PT, R8, UR4, RZ ;  /* 0x0000000408087c10 */ /* 0x001fc8000ff1e0ff */
[----:B------:R-:W-:-:S05]  /*0140*/  LEA.HI.X.SX32 R9, R2, UR5, 0x2, P0 ;  /* 0x0000000502097c11 */ /* 0x000fca00080f16ff */
[----:B------:R-:W1:Y:S04]  /*0150*/  LDG.E R3, desc[UR6][R8.64] ;  /* 0x0000000608037981 */ /* 0x000e68000c1e1900 */
[----:B------:R-:W2:Y:S04]  /*0160*/  LDG.E R5, desc[UR6][R8.64+0x4] ;  /* 0x0000040608057981 */ /* 0x000ea8000c1e1900 */
[----:B------:R0:W5:Y:S01]  /*0170*/  LDG.E R0, desc[UR6][R8.64+0x8] ;  /* 0x0000080608007981 */ /* 0x000162000c1e1900 */
[----:B-1----:R-:W-:-:S05]  /*0180*/  IMAD.WIDE R10, R3, 0x4, R10 ;  /* 0x00000004030a7825 */ /* 0x002fca00078e020a */
[----:B------:R-:W3:Y:S01]  /*0190*/  LDG.E R2, desc[UR6][R10.64] ;  /* 0x000000060a027981 */ /* 0x000ee2000c1e1900 */
[----:B------:R-:W-:Y:S01]  /*01a0*/  BSSY B0, `(.L_x_0) ;  /* 0x0000018000007945 */ /* 0x000fe20003800000 */
[----:B--2---:R-:W-:Y:S02]  /*01b0*/  SHF.R.S32.HI R6, RZ, 0x1f, R5 ;  /* 0x0000001fff067819 */ /* 0x004fe40000011405 */
[----:B---3--:R-:W-:-:S13]  /*01c0*/  ISETP.NE.AND P0, PT, R2, R3, PT ;  /* 0x000000030200720c */ /* 0x008fda0003f05270 */
[----:B0-----:R-:W-:Y:S05]  /*01d0*/  @!P0 BRA `(.L_x_1) ;  /* 0x0000000000508947 */ /* 0x001fea0003800000 */
[----:B------:R-:W-:-:S07]  /*01e0*/  SHF.R.S32.HI R4, RZ, 0x1f, R3 ;  /* 0x0000001fff047819 */ /* 0x000fce0000011403 */
.L_x_4:
[----:B------:R-:W0:Y:S08]  /*01f0*/  LDC.64 R12, c[0x0][0x388] ;  /* 0x0000e200ff0c7b82 */ /* 0x000e300000000a00 */
[----:B------:R-:W1:Y:S01]  /*0200*/  LDC.64 R8, c[0x0][0x388] ;  /* 0x0000e200ff087b82 */ /* 0x000e620000000a00 */
[----:B0-----:R-:W-:-:S04]  /*0210*/  LEA R10, P0, R3, R12, 0x2 ;  /* 0x0000000c030a7211 */ /* 0x001fc800078010ff */
[----:B------:R-:W-:Y:S01]  /*0220*/  LEA.HI.X R11, R3, R13, R4, 0x2, P0 ;  /* 0x0000000d030b7211 */ /* 0x000fe200000f1404 */
[----:B-1----:R-:W-:-:S05]  /*0230*/  IMAD.WIDE R8, R2, 0x4, R8 ;  /* 0x0000000402087825 */ /* 0x002fca00078e0208 */
[----:B------:R-:W2:Y:S01]  /*0240*/  LDG.E R3, desc[UR6][R8.64] ;  /* 0x0000000608037981 */ /* 0x000ea2000c1e1900 */
[----:B------:R-:W-:Y:S01]  /*0250*/  BSSY B1, `(.L_x_2) ;  /* 0x0000007000017945 */ /* 0x000fe20003800000 */
[----:B--2---:R-:W-:-:S07]  /*0260*/  SHF.R.S32.HI R4, RZ, 0x1f, R3 ;  /* 0x0000001fff047819 */ /* 0x004fce0000011403 */
.L_x_3:
[----:B------:R-:W-:Y:S05]  /*0270*/  YIELD ;  /* 0x0000000000007946 */ /* 0x000fea0003800000 */
[----:B------:R-:W2:Y:S02]  /*0280*/  ATOMG.E.CAS.STRONG.GPU PT, R7, [R10], R2, R3 ;  /* 0x000000020a0773a9 */ /* 0x000ea400001ee103 */
[----:B--2---:R-:W-:Y:S01]  /*0290*/  ISETP.NE.AND P0, PT, R2, R7, PT ;  /* 0x000000070200720c */ /* 0x004fe20003f05270 */
[----:B------:R-:W-:-:S12]  /*02a0*/  IMAD.MOV.U32 R2, RZ, RZ, R7 ;  /* 0x000000ffff027224 */ /* 0x000fd800078e0007 */
[----:B------:R-:W-:Y:S05]  /*02b0*/  @P0 BRA `(.L_x_3) ;  /* 0xfffffffc00ec0947 */ /* 0x000fea000383ffff */
[----:B------:R-:W-:Y:S05]  /*02c0*/  BSYNC B1 ;  /* 0x0000000000017941 */ /* 0x000fea0003800000 */
.L_x_2:
[----:B------:R-:W-:-:S04]  /*02d0*/  LEA R8, P0, R3, R12, 0x2 ;  /* 0x0000000c03087211 */ /* 0x000fc800078010ff */
[----:B------:R-:W-:-:S05]  /*02e0*/  LEA.HI.X R9, R3, R13, R4, 0x2, P0 ;  /* 0x0000000d03097211 */ /* 0x000fca00000f1404 */
[----:B------:R-:W2:Y:S02]  /*02f0*/  LDG.E R2, desc[UR6][R8.64] ;  /* 0x0000000608027981 */ /* 0x000ea4000c1e1900 */
[----:B--2---:R-:W-:-:S13]  /*0300*/  ISETP.NE.AND P0, PT, R2, R3, PT ;  /* 0x000000030200720c */ /* 0x004fda0003f05270 */
[----:B------:R-:W-:Y:S05]  /*0310*/  @P0 BRA `(.L_x_4) ;  /* 0xfffffffc00b40947 */ /* 0x000fea000383ffff */
.L_x_1:
[----:B------:R-:W-:Y:S05]  /*0320*/  BSYNC B0 ;  /* 0x0000000000007941 */ /* 0x000fea0003800000 */
.L_x_0:
[----:B------:R-:W0:Y:S02]  /*0330*/  LDCU.64 UR4, c[0x0][0x388] ;  /* 0x00007100ff0477ac */ /* 0x000e240008000a00 */
[----:B0-----:R-:W-:-:S04]  /*0340*/  LEA R8, P0, R5, UR4, 0x2 ;  /* 0x0000000405087c11 */ /* 0x001fc8000f8010ff */
[----:B------:R-:W-:-:S05]  /*0350*/  LEA.HI.X R9, R5, UR5, R6, 0x2, P0 ;  /* 0x0000000505097c11 */ /* 0x000fca00080f1406 */
[----:B------:R-:W2:Y:S01]  /*0360*/  LDG.E R4, desc[UR6][R8.64] ;  /* 0x0000000608047981 */ /* 0x000ea2000c1e1900 */
[----:B------:R-:W-:Y:S01]  /*0370*/  BSSY B0, `(.L_x_5) ;  /* 0x0000016000007945 */ /* 0x000fe20003800000 */
[----:B--2---:R-:W-:-:S13]  /*0380*/  ISETP.NE.AND P0, PT, R4, R5, PT ;  /* 0x000000050400720c */ /* 0x004fda0003f05270 */
[----:B------:R-:W-:Y:S05]  /*0390*/  @!P0 BRA `(.L_x_6) ;  /* 0x00000000004c8947 */ /* 0x000fea0003800000 */
.L_x_9:
        /* <DEDUP_REMOVED lines=8> */
.L_x_8:
[----:B------:R-:W-:Y:S05]  /*0420*/  YIELD ;  /* 0x0000000000007946 */ /* 0x000fea0003800000 */
[----:B------:R-:W2:Y:S02]  /*0430*/  ATOMG.E.CAS.STRONG.GPU PT, R7, [R10], R4, R5 ;  /* 0x000000040a0773a9 */ /* 0x000ea400001ee105 */
[----:B--2---:R-:W-:Y:S01]  /*0440*/  ISETP.NE.AND P0, PT, R4, R7, PT ;  /* 0x000000070400720c */ /* 0x004fe20003f05270 */
[----:B------:R-:W-:-:S12]  /*0450*/  IMAD.MOV.U32 R4, RZ, RZ, R7 ;  /* 0x000000ffff047224 */ /* 0x000fd800078e0007 */
[----:B------:R-:W-:Y:S05]  /*0460*/  @P0 BRA `(.L_x_8) ;  /* 0xfffffffc00ec0947 */ /* 0x000fea000383ffff */
[----:B------:R-:W-:Y:S05]  /*0470*/  BSYNC B1 ;  /* 0x0000000000017941 */ /* 0x000fea0003800000 */
.L_x_7:
[----:B------:R-:W-:-:S04]  /*0480*/  LEA R8, P0, R5, R12, 0x2 ;  /* 0x0000000c05087211 */ /* 0x000fc800078010ff */
[----:B------:R-:W-:-:S05]  /*0490*/  LEA.HI.X R9, R5, R13, R6, 0x2, P0 ;  /* 0x0000000d05097211 */ /* 0x000fca00000f1406 */
[----:B------:R-:W2:Y:S02]  /*04a0*/  LDG.E R4, desc[UR6][R8.64] ;  /* 0x0000000608047981 */ /* 0x000ea4000c1e1900 */
[----:B--2---:R-:W-:-:S13]  /*04b0*/  ISETP.NE.AND P0, PT, R4, R5, PT ;  /* 0x000000050400720c */ /* 0x004fda0003f05270 */
[----:B------:R-:W-:Y:S05]  /*04c0*/  @P0 BRA `(.L_x_9) ;  /* 0xfffffffc00b40947 */ /* 0x000fea000383ffff */
.L_x_6:
[----:B------:R-:W-:Y:S05]  /*04d0*/  BSYNC B0 ;  /* 0x0000000000007941 */ /* 0x000fea0003800000 */
.L_x_5:
[----:B------:R-:W-:-:S13]  /*04e0*/  ISETP.NE.AND P0, PT, R3, R5, PT ;  /* 0x000000050300720c */ /* 0x000fda0003f05270 */
[----:B------:R-:W-:Y:S05]  /*04f0*/  @!P0 EXIT ;  /* 0x000000000000894d */ /* 0x000fea0003800000 */
[----:B------:R-:W-:Y:S01]  /*0500*/  BSSY B0, `(.L_x_10) ;  /* 0x000004b000007945 */ /* 0x000fe20003800000 */
.L_x_21:
[----:B------:R-:W-:Y:S05]  /*0510*/  YIELD ;  /* 0x0000000000007946 */ /* 0x000fea0003800000 */
[----:B------:R-:W0:Y:S02]  /*0520*/  LDCU.64 UR4, c[0x0][0x388] ;  /* 0x00007100ff0477ac */ /* 0x000e240008000a00 */
[----:B0-----:R-:W-:Y:S02]  /*0530*/  IMAD.U32 R6, RZ, RZ, UR4 ;  /* 0x00000004ff067e24 */ /* 0x001fe4000f8e00ff */
[----:B------:R-:W-:Y:S02]  /*0540*/  IMAD.U32 R7, RZ, RZ, UR5 ;  /* 0x00000005ff077e24 */ /* 0x000fe4000f8e00ff */
[----:B------:R-:W-:-:S06]  /*0550*/  IMAD.WIDE R8, R3, 0x4, R6 ;  /* 0x0000000403087825 */ /* 0x000fcc00078e0206 */
[----:B------:R-:W2:Y:S01]  /*0560*/  LDG.E R8, desc[UR6][R8.64] ;  /* 0x0000000608087981 */ /* 0x000ea2000c1e1900 */
[----:B------:R-:W-:Y:S01]  /*0570*/  BSSY B1, `(.L_x_11) ;  /* 0x000001c000017945 */ /* 0x000fe20003800000 */
[----:B--2---:R-:W-:-:S13]  /*0580*/  ISETP.NE.AND P0, PT, R8, R3, PT ;  /* 0x000000030800720c */ /* 0x004fda0003f05270 */
[----:B------:R-:W-:Y:S05]  /*0590*/  @!P0 BRA `(.L_x_12) ;  /* 0x0000000000648947 */ /* 0x000fea0003800000 */
[--C-:B------:R-:W-:Y:S01]  /*05a0*/  SHF.R.S32.HI R12, RZ, 0x1f, R3.reuse ;  /* 0x0000001fff0c7819 */ /* 0x100fe20000011403 */
[----:B------:R-:W-:Y:S02]  /*05b0*/  IMAD.MOV.U32 R4, RZ, RZ, R3 ;  /* 0x000000ffff047224 */ /* 0x000fe400078e0003 */
[----:B------:R-:W-:-:S07]  /*05c0*/  IMAD.MOV.U32 R2, RZ, RZ, R8 ;  /* 0x000000ffff027224 */ /* 0x000fce00078e0008 */
.L_x_15:
[----:B------:R-:W0:Y:S01]  /*05d0*/  LDC.64 R14, c[0x0][0x388] ;  /* 0x0000e200ff0e7b82 */ /* 0x000e220000000a00 */
[----:B------:R-:W1:Y:S02]  /*05e0*/  LDCU.64 UR4, c[0x0][0x388] ;  /* 0x00007100ff0477ac */ /* 0x000e640008000a00 */
[----:B-1----:R-:W-:Y:S02]  /*05f0*/  IMAD.U32 R6, RZ, RZ, UR4 ;  /* 0x00000004ff067e24 */ /* 0x002fe4000f8e00ff */
[----:B------:R-:W-:Y:S01]  /*0600*/  IMAD.U32 R7, RZ, RZ, UR5 ;  /* 0x00000005ff077e24 */ /* 0x000fe2000f8e00ff */
[----:B0-----:R-:W-:Y:S01]  /*0610*/  LEA R10, P0, R4, R14, 0x2 ;  /* 0x0000000e040a7211 */ /* 0x001fe200078010ff */
[----:B------:R-:W-:-:S03]  /*0620*/  IMAD.WIDE R8, R2, 0x4, R6 ;  /* 0x0000000402087825 */ /* 0x000fc600078e0206 */
[----:B------:R-:W-:Y:S02]  /*0630*/  LEA.HI.X R11, R4, R15, R12, 0x2, P0 ;  /* 0x0000000f040b7211 */ /* 0x000fe400000f140c */
[----:B------:R-:W2:Y:S01]  /*0640*/  LDG.E R4, desc[UR6][R8.64] ;  /* 0x0000000608047981 */ /* 0x000ea2000c1e1900 */
[----:B------:R-:W-:Y:S01]  /*0650*/  BSSY B2, `(.L_x_13) ;  /* 0x0000008000027945 */ /* 0x000fe20003800000 */
[--C-:B--2---:R-:W-:Y:S01]  /*0660*/  SHF.R.S32.HI R12, RZ, 0x1f, R4.reuse ;  /* 0x0000001fff0c7819 */ /* 0x104fe20000011404 */
[----:B------:R-:W-:-:S07]  /*0670*/  IMAD.MOV.U32 R3, RZ, RZ, R4 ;  /* 0x000000ffff037224 */ /* 0x000fce00078e0004 */
.L_x_14:
[----:B------:R-:W-:Y:S05]  /*0680*/  YIELD ;  /* 0x0000000000007946 */ /* 0x000fea0003800000 */
[----:B------:R-:W2:Y:S02]  /*0690*/  ATOMG.E.CAS.STRONG.GPU PT, R9, [R10], R2, R3 ;  /* 0x000000020a0973a9 */ /* 0x000ea400001ee103 */
[----:B--2---:R-:W-:Y:S01]  /*06a0*/  ISETP.NE.AND P0, PT, R2, R9, PT ;  /* 0x000000090200720c */ /* 0x004fe20003f05270 */
[----:B------:R-:W-:-:S12]  /*06b0*/  IMAD.MOV.U32 R2, RZ, RZ, R9 ;  /* 0x000000ffff027224 */ /* 0x000fd800078e0009 */
[----:B------:R-:W-:Y:S05]  /*06c0*/  @P0 BRA `(.L_x_14) ;  /* 0xfffffffc00ec0947 */ /* 0x000fea000383ffff */
[----:B------:R-:W-:Y:S05]  /*06d0*/  BSYNC B2 ;  /* 0x0000000000027941 */ /* 0x000fea0003800000 */
.L_x_13:
[----:B------:R-:W-:-:S04]  /*06e0*/  LEA R8, P0, R4, R14, 0x2 ;  /* 0x0000000e04087211 */ /* 0x000fc800078010ff */
[----:B------:R-:W-:-:S05]  /*06f0*/  LEA.HI.X R9, R4, R15, R12, 0x2, P0 ;  /* 0x0000000f04097211 */ /* 0x000fca00000f140c */
[----:B------:R-:W2:Y:S02]  /*0700*/  LDG.E R2, desc[UR6][R8.64] ;  /* 0x0000000608027981 */ /* 0x000ea4000c1e1900 */
[----:B--2---:R-:W-:-:S13]  /*0710*/  ISETP.NE.AND P0, PT, R2, R3, PT ;  /* 0x000000030200720c */ /* 0x004fda0003f05270 */
[----:B------:R-:W-:Y:S05]  /*0720*/  @P0 BRA `(.L_x_15) ;  /* 0xfffffffc00a80947 */ /* 0x000fea000383ffff */
.L_x_12:
[----:B------:R-:W-:Y:S05]  /*0730*/  BSYNC B1 ;  /* 0x0000000000017941 */ /* 0x000fea0003800000 */
.L_x_11:
        /* <DEDUP_REMOVED lines=8> */
.L_x_20:
        /* <DEDUP_REMOVED lines=11> */
.L_x_19:
[----:B------:R-:W-:Y:S05]  /*0870*/  YIELD ;  /* 0x0000000000007946 */ /* 0x000fea0003800000 */
[----:B------:R-:W2:Y:S02]  /*0880*/  ATOMG.E.CAS.STRONG.GPU PT, R9, [R10], R4, R5 ;  /* 0x000000040a0973a9 */ /* 0x000ea400001ee105 */
[----:B--2---:R-:W-:Y:S01]  /*0890*/  ISETP.NE.AND P0, PT, R4, R9, PT ;  /* 0x000000090400720c */ /* 0x004fe20003f05270 */
[----:B------:R-:W-:-:S12]  /*08a0*/  IMAD.MOV.U32 R4, RZ, RZ, R9 ;  /* 0x000000ffff047224 */ /* 0x000fd800078e0009 */
[----:B------:R-:W-:Y:S05]  /*08b0*/  @P0 BRA `(.L_x_19) ;  /* 0xfffffffc00ec0947 */ /* 0x000fea000383ffff */
[----:B------:R-:W-:Y:S05]  /*08c0*/  BSYNC B2 ;  /* 0x0000000000027941 */ /* 0x000fea0003800000 */
.L_x_18:
[----:B------:R-:W-:-:S04]  /*08d0*/  LEA R8, P0, R2, R14, 0x2 ;  /* 0x0000000e02087211 */ /* 0x000fc800078010ff */
[----:B------:R-:W-:-:S05]  /*08e0*/  LEA.HI.X R9, R2, R15, R12, 0x2, P0 ;  /* 0x0000000f02097211 */ /* 0x000fca00000f140c */
[----:B------:R-:W2:Y:S02]  /*08f0*/  LDG.E R4, desc[UR6][R8.64] ;  /* 0x0000000608047981 */ /* 0x000ea4000c1e1900 */
[----:B--2---:R-:W-:-:S13]  /*0900*/  ISETP.NE.AND P0, PT, R4, R5, PT ;  /* 0x000000050400720c */ /* 0x004fda0003f05270 */
[----:B------:R-:W-:Y:S05]  /*0910*/  @P0 BRA `(.L_x_20) ;  /* 0xfffffffc00a80947 */ /* 0x000fea000383ffff */
.L_x_17:
[----:B------:R-:W-:Y:S05]  /*0920*/  BSYNC B1 ;  /* 0x0000000000017941 */ /* 0x000fea0003800000 */
.L_x_16:
[----:B------:R-:W-:-:S13]  /*0930*/  ISETP.NE.AND P0, PT, R3, R5, PT ;  /* 0x000000050300720c */ /* 0x000fda0003f05270 */
[----:B------:R-:W-:Y:S05]  /*0940*/  @!P0 EXIT ;  /* 0x000000000000894d */ /* 0x000fea0003800000 */
[CC--:B------:R-:W-:Y:S02]  /*0950*/  VIMNMX R8, PT, PT, R3.reuse, R5.reuse, !PT ;  /* 0x0000000503087248 */ /* 0x0c0fe40007fe0100 */
[----:B------:R-:W-:-:S03]  /*0960*/  VIMNMX R9, PT, PT, R3, R5, PT ;  /* 0x0000000503097248 */ /* 0x000fc60003fe0100 */
[----:B------:R-:W-:-:S06]  /*0970*/  IMAD.WIDE R6, R8, 0x4, R6 ;  /* 0x0000000408067825 */ /* 0x000fcc00078e0206 */
[----:B------:R-:W2:Y:S02]  /*0980*/  ATOMG.E.CAS.STRONG.GPU PT, R7, [R6], R8, R9 ;  /* 0x00000008060773a9 */ /* 0x000ea400001ee109 */
[----:B--2---:R-:W-:-:S13]  /*0990*/  ISETP.NE.AND P0, PT, R7, R8, PT ;  /* 0x000000080700720c */ /* 0x004fda0003f05270 */
[----:B------:R-:W-:Y:S05]  /*09a0*/  @P0 BRA `(.L_x_21) ;  /* 0xfffffff800d80947 */ /* 0x000fea000383ffff */
[----:B------:R-:W-:Y:S05]  /*09b0*/  BSYNC B0 ;  /* 0x0000000000007941 */ /* 0x000fea0003800000 */
.L_x_10:
[----:B------:R-:W0:Y:S01]  /*09c0*/  S2R R6, SR_LANEID ;  /* 0x0000000000067919 */ /* 0x000e220000000000 */
[----:B-----5:R-:W1:Y:S08]  /*09d0*/  REDUX.SUM UR8, R0 ;  /* 0x00000000000873c4 */ /* 0x020e70000000c000 */
[----:B------:R-:W2:Y:S01]  /*09e0*/  LDC.64 R2, c[0x0][0x3a8] ;  /* 0x0000ea00ff027b82 */ /* 0x000ea20000000a00 */
[----:B------:R-:W-:-:S02]  /*09f0*/  VOTEU.ANY UR4, UPT, PT ;  /* 0x0000000000047886 */ /* 0x000fc400038e0100 */
[----:B------:R-:W-:Y:S02]  /*0a00*/  UFLO.U32 UR5, UR4 ;  /* 0x00000004000572bd */ /* 0x000fe400080e0000 */
[----:B------:R-:W-:-:S03]  /*0a10*/  UPOPC UR4, UR4 ;  /* 0x00000004000472bf */ /* 0x000fc60008000000 */
[----:B------:R-:W3:Y:S03]  /*0a20*/  LDC.64 R4, c[0x0][0x3a0] ;  /* 0x0000e800ff047b82 */ /* 0x000ee60000000a00 */
[----:B------:R-:W-:Y:S02]  /*0a30*/  IMAD R9, RZ, RZ, -UR4 ;  /* 0x80000004ff097e24 */ /* 0x000fe4000f8e02ff */
[----:B-1----:R-:W-:Y:S01]  /*0a40*/  IMAD.U32 R7, RZ, RZ, UR8 ;  /* 0x00000008ff077e24 */ /* 0x002fe2000f8e00ff */
[----:B0-----:R-:W-:-:S13]  /*0a50*/  ISETP.EQ.U32.AND P0, PT, R6, UR5, PT ;  /* 0x0000000506007c0c */ /* 0x001fda000bf02070 */
[----:B--2---:R-:W-:Y:S04]  /*0a60*/  @P0 REDG.E.ADD.STRONG.GPU desc[UR6][R2.64], R7 ;  /* 0x000000070200098e */ /* 0x004fe8000c12e106 */
[----:B---3--:R-:W-:Y:S01]  /*0a70*/  @P0 REDG.E.ADD.STRONG.GPU desc[UR6][R4.64], R9 ;  /* 0x000000090400098e */ /* 0x008fe2000c12e106 */
[----:B------:R-:W-:Y:S05]  /*0a80*/  EXIT ;  /* 0x000000000000794d */ /* 0x000fea0003800000 */
.L_x_22:
[----:B------:R-:W-:-:S00]  /*0a90*/  BRA `(.L_x_22) ;  /* 0xfffffffc00fc7947 */ /* 0x000fc0000383ffff */
[----:B------:R-:W-:-:S00]  /*0aa0*/  NOP ;  /* 0x0000000000007918 */ /* 0x000fc00000000000 */
        /* <DEDUP_REMOVED lines=13> */
.L_x_39:


//--------------------- .text._Z20CheapestOutgoingEdgePiiS_Py --------------------------
	.section	.text._Z20CheapestOutgoingEdgePiiS_Py,"ax",@progbits
	.align	128
        .global         _Z20CheapestOutgoingEdgePiiS_Py
        .type           _Z20CheapestOutgoingEdgePiiS_Py,@function
        .size           _Z20CheapestOutgoingEdgePiiS_Py,(.L_x_40 - _Z20CheapestOutgoingEdgePiiS_Py)
        .other          _Z20CheapestOutgoingEdgePiiS_Py,@"STO_CUDA_ENTRY STV_DEFAULT"
_Z20CheapestOutgoingEdgePiiS_Py:
.text._Z20CheapestOutgoingEdgePiiS_Py:
        /* <DEDUP_REMOVED lines=10> */
[----:B------:R-:W-:-:S06]  /*00a0*/  IMAD R3, R2, 0x3, RZ ;  /* 0x0000000302037824 */ /* 0x000fcc00078e02ff */
[----:B------:R-:W2:Y:S01]  /*00b0*/  LDC.64 R12, c[0x0][0x390] ;  /* 0x0000e400ff0c7b82 */ /* 0x000ea20000000a00 */
[----:B0-----:R-:W-:-:S05]  /*00c0*/  IMAD.WIDE R10, R3, 0x4, R10 ;  /* 0x00000004030a7825 */ /* 0x001fca00078e020a */
[----:B-1----:R-:W2:Y:S04]  /*00d0*/  LDG.E R0, desc[UR4][R10.64] ;  /* 0x000000040a007981 */ /* 0x002ea8000c1e1900 */
[----:B------:R-:W3:Y:S04]  /*00e0*/  LDG.E R9, desc[UR4][R10.64+0x4] ;  /* 0x000004040a097981 */ /* 0x000ee8000c1e1900 */
[----:B------:R0:W5:Y:S01]  /*00f0*/  LDG.E R3, desc[UR4][R10.64+0x8] ;  /* 0x000008040a037981 */ /* 0x000162000c1e1900 */
[----:B--2---:R-:W-:-:S05]  /*0100*/  IMAD.WIDE R12, R0, 0x4, R12 ;  /* 0x00000004000c7825 */ /* 0x004fca00078e020c */
[----:B------:R-:W2:Y:S01]  /*0110*/  LDG.E R6, desc[UR4][R12.64] ;  /* 0x000000040c067981 */ /* 0x000ea2000c1e1900 */
[----:B------:R-:W-:Y:S01]  /*0120*/  BSSY B0, `(.L_x_23) ;  /* 0x000001a000007945 */ /* 0x000fe20003800000 */
[--C-:B------:R-:W-:Y:S01]  /*0130*/  SHF.R.S32.HI R5, RZ, 0x1f, R0.reuse ;  /* 0x0000001fff057819 */ /* 0x100fe20000011400 */
[----:B------:R-:W-:Y:S01]  /*0140*/  IMAD.MOV.U32 R7, RZ, RZ, R0 ;  /* 0x000000ffff077224 */ /* 0x000fe200078e0000 */
[----:B---3--:R-:W-:Y:S02]  /*0150*/  SHF.R.S32.HI R4, RZ, 0x1f, R9 ;  /* 0x0000001fff047819 */ /* 0x008fe40000011409 */
[----:B--2---:R-:W-:-:S13]  /*0160*/  ISETP.NE.AND P0, PT, R6, R0, PT ;  /* 0x000000000600720c */ /* 0x004fda0003f05270 */
[----:B0-----:R-:W-:Y:S05]  /*0170*/  @!P0 BRA `(.L_x_24) ;  /* 0x0000000000508947 */ /* 0x001fea0003800000 */
.L_x_27:
[----:B------:R-:W0:Y:S08]  /*0180*/  LDC.64 R14, c[0x0][0x390] ;  /* 0x0000e400ff0e7b82 */ /* 0x000e300000000a00 */
[----:B------:R-:W1:Y:S01]  /*0190*/  LDC.64 R10, c[0x0][0x390] ;  /* 0x0000e400ff0a7b82 */ /* 0x000e620000000a00 */
[----:B0-----:R-:W-:-:S04]  /*01a0*/  LEA R12, P0, R0, R14, 0x2 ;  /* 0x0000000e000c7211 */ /* 0x001fc800078010ff */
[----:B------:R-:W-:Y:S01]  /*01b0*/  LEA.HI.X R13, R0, R15, R5, 0x2, P0 ;  /* 0x0000000f000d7211 */ /* 0x000fe200000f1405 */
[----:B-1----:R-:W-:-:S05]  /*01c0*/  IMAD.WIDE R10, R6, 0x4, R10 ;  /* 0x00000004060a7825 */ /* 0x002fca00078e020a */
[----:B------:R-:W2:Y:S01]  /*01d0*/  LDG.E R0, desc[UR4][R10.64] ;  /* 0x000000040a007981 */ /* 0x000ea2000c1e1900 */
[----:B------:R-:W-:Y:S01]  /*01e0*/  BSSY B1, `(.L_x_25) ;  /* 0x0000008000017945 */ /* 0x000fe20003800000 */
[--C-:B--2---:R-:W-:Y:S01]  /*01f0*/  SHF.R.S32.HI R5, RZ, 0x1f, R0.reuse ;  /* 0x0000001fff057819 */ /* 0x104fe20000011400 */
[----:B------:R-:W-:-:S07]  /*0200*/  IMAD.MOV.U32 R7, RZ, RZ, R0 ;  /* 0x000000ffff077224 */ /* 0x000fce00078e0000 */
.L_x_26:
[----:B------:R-:W-:Y:S05]  /*0210*/  YIELD ;  /* 0x0000000000007946 */ /* 0x000fea0003800000 */
[----:B------:R-:W2:Y:S02]  /*0220*/  ATOMG.E.CAS.STRONG.GPU PT, R11, [R12], R6, R7 ;  /* 0x000000060c0b73a9 */ /* 0x000ea400001ee107 */
[----:B--2---:R-:W-:Y:S01]  /*0230*/  ISETP.NE.AND P0, PT, R6, R11, PT ;  /* 0x0000000b0600720c */ /* 0x004fe20003f05270 */
[----:B------:R-:W-:-:S12]  /*0240*/  IMAD.MOV.U32 R6, RZ, RZ, R11 ;  /* 0x000000ffff067224 */ /* 0x000fd800078e000b */
[----:B------:R-:W-:Y:S05]  /*0250*/  @P0 BRA `(.L_x_26) ;  /* 0xfffffffc00ec0947 */ /* 0x000fea000383ffff */
[----:B------:R-:W-:Y:S05]  /*0260*/  BSYNC B1 ;  /* 0x0000000000017941 */ /* 0x000fea0003800000 */
.L_x_25:
[----:B------:R-:W-:-:S04]  /*0270*/  LEA R10, P0, R0, R14, 0x2 ;  /* 0x0000000e000a7211 */ /* 0x000fc800078010ff */
[----:B------:R-:W-:-:S05]  /*0280*/  LEA.HI.X R11, R0, R15, R5, 0x2, P0 ;  /* 0x0000000f000b7211 */ /* 0x000fca00000f1405 */
[----:B------:R-:W2:Y:S02]  /*0290*/  LDG.E R6, desc[UR4][R10.64] ;  /* 0x000000040a067981 */ /* 0x000ea4000c1e1900 */
[----:B--2---:R-:W-:-:S13]  /*02a0*/  ISETP.NE.AND P0, PT, R6, R7, PT ;  /* 0x000000070600720c */ /* 0x004fda0003f05270 */
[----:B------:R-:W-:Y:S05]  /*02b0*/  @P0 BRA `(.L_x_27) ;  /* 0xfffffffc00b00947 */ /* 0x000fea000383ffff */
.L_x_24:
[----:B------:R-:W-:Y:S05]  /*02c0*/  BSYNC B0 ;  /* 0x0000000000007941 */ /* 0x000fea0003800000 */
.L_x_23:
[----:B------:R-:W0:Y:S02]  /*02d0*/  LDCU.64 UR6, c[0x0][0x390] ;  /* 0x00007200ff0677ac */ /* 0x000e240008000a00 */
[----:B0-----:R-:W-:-:S04]  /*02e0*/  LEA R10, P0, R9, UR6, 0x2 ;  /* 0x00000006090a7c11 */ /* 0x001fc8000f8010ff */
[----:B------:R-:W-:-:S05]  /*02f0*/  LEA.HI.X R11, R9, UR7, R4, 0x2, P0 ;  /* 0x00000007090b7c11 */ /* 0x000fca00080f1404 */
[----:B------:R-:W2:Y:S01]  /*0300*/  LDG.E R8, desc[UR4][R10.64] ;  /* 0x000000040a087981 */ /* 0x000ea2000c1e1900 */
[----:B------:R-:W-:Y:S01]  /*0310*/  BSSY B0, `(.L_x_28) ;  /* 0x0000016000007945 */ /* 0x000fe20003800000 */
[----:B--2---:R-:W-:-:S13]  /*0320*/  ISETP.NE.AND P0, PT, R8, R9, PT ;  /* 0x000000090800720c */ /* 0x004fda0003f05270 */
[----:B------:R-:W-:Y:S05]  /*0330*/  @!P0 BRA `(.L_x_29) ;  /* 0x00000000004c8947 */ /* 0x000fea0003800000 */
.L_x_32:
        /* <DEDUP_REMOVED lines=8> */
.L_x_31:
[----:B------:R-:W-:Y:S05]  /*03c0*/  YIELD ;  /* 0x0000000000007946 */ /* 0x000fea0003800000 */
[----:B------:R-:W2:Y:S02]  /*03d0*/  ATOMG.E.CAS.STRONG.GPU PT, R11, [R12], R8, R9 ;  /* 0x000000080c0b73a9 */ /* 0x000ea400001ee109 */
[----:B--2---:R-:W-:Y:S01]  /*03e0*/  ISETP.NE.AND P0, PT, R8, R11, PT ;  /* 0x0000000b0800720c */ /* 0x004fe20003f05270 */
[----:B------:R-:W-:-:S12]  /*03f0*/  IMAD.MOV.U32 R8, RZ, RZ, R11 ;  /* 0x000000ffff087224 */ /* 0x000fd800078e000b */
[----:B------:R-:W-:Y:S05]  /*0400*/  @P0 BRA `(.L_x_31) ;  /* 0xfffffffc00ec0947 */ /* 0x000fea000383ffff */
[----:B------:R-:W-:Y:S05]  /*0410*/  BSYNC B1 ;  /* 0x0000000000017941 */ /* 0x000fea0003800000 */
.L_x_30:
[----:B------:R-:W-:-:S04]  /*0420*/  LEA R10, P0, R9, R14, 0x2 ;  /* 0x0000000e090a7211 */ /* 0x000fc800078010ff */
[----:B------:R-:W-:-:S05]  /*0430*/  LEA.HI.X R11, R9, R15, R4, 0x2, P0 ;  /* 0x0000000f090b7211 */ /* 0x000fca00000f1404 */
[----:B------:R-:W2:Y:S02]  /*0440*/  LDG.E R8, desc[UR4][R10.64] ;  /* 0x000000040a087981 */ /* 0x000ea4000c1e1900 */
[----:B--2---:R-:W-:-:S13]  /*0450*/  ISETP.NE.AND P0, PT, R8, R9, PT ;  /* 0x000000090800720c */ /* 0x004fda0003f05270 */
[----:B------:R-:W-:Y:S05]  /*0460*/  @P0 BRA `(.L_x_32) ;  /* 0xfffffffc00b40947 */ /* 0x000fea000383ffff */
.L_x_29:
[----:B------:R-:W-:Y:S05]  /*0470*/  BSYNC B0 ;  /* 0x0000000000007941 */ /* 0x000fea0003800000 */
.L_x_28:
[----:B------:R-:W-:-:S13]  /*0480*/  ISETP.NE.AND P0, PT, R7, R9, PT ;  /* 0x000000090700720c */ /* 0x000fda0003f05270 */
[----:B------:R-:W-:Y:S05]  /*0490*/  @!P0 EXIT ;  /* 0x000000000000894d */ /* 0x000fea0003800000 */
[----:B------:R-:W0:Y:S02]  /*04a0*/  LDCU.64 UR6, c[0x0][0x398] ;  /* 0x00007300ff0677ac */ /* 0x000e240008000a00 */
[C---:B0-----:R-:W-:Y:S02]  /*04b0*/  LEA R6, P0, R0.reuse, UR6, 0x3 ;  /* 0x0000000600067c11 */ /* 0x041fe4000f8018ff */
[C---:B------:R-:W-:Y:S02]  /*04c0*/  LEA R8, P1, R9.reuse, UR6, 0x3 ;  /* 0x0000000609087c11 */ /* 0x040fe4000f8218ff */
[----:B------:R-:W-:Y:S02]  /*04d0*/  LEA.HI.X R7, R0, UR7, R5, 0x3, P0 ;  /* 0x0000000700077c11 */ /* 0x000fe400080f1c05 */
[----:B------:R-:W-:-:S03]  /*04e0*/  LEA.HI.X R9, R9, UR7, R4, 0x3, P1 ;  /* 0x0000000709097c11 */ /* 0x000fc600088f1c04 */
[----:B-----5:R-:W-:Y:S04]  /*04f0*/  REDG.E.MIN.64.STRONG.GPU desc[UR4][R6.64], R2 ;  /* 0x000000020600798e */ /* 0x020fe8000c92e504 */
[----:B------:R-:W-:Y:S01]  /*0500*/  REDG.E.MIN.64.STRONG.GPU desc[UR4][R8.64], R2 ;  /* 0x000000020800798e */ /* 0x000fe2000c92e504 */
[----:B------:R-:W-:Y:S05]  /*0510*/  EXIT ;  /* 0x000000000000794d */ /* 0x000fea0003800000 */
.L_x_33:
        /* <DEDUP_REMOVED lines=14> */
.L_x_40:


//--------------------- .text._Z10precomputePiPyii --------------------------
	.section	.text._Z10precomputePiPyii,"ax",@progbits
	.align	128
        .global         _Z10precomputePiPyii
        .type           _Z10precomputePiPyii,@function
        .size           _Z10precomputePiPyii,(.L_x_41 - _Z10precomputePiPyii)
        .other          _Z10precomputePiPyii,@"STO_CUDA_ENTRY STV_DEFAULT"
_Z10precomputePiPyii:
.text._Z10precomputePiPyii:
        /* <DEDUP_REMOVED lines=8> */
[----:B------:R-:W0:Y:S02]  /*0080*/  LDCU UR4, c[0x0][0x394] ;  /* 0x00007280ff0477ac */ /* 0x000e240008000800 */
[----:B0-----:R-:W-:Y:S01]  /*0090*/  ISETP.NE.AND P0, PT, RZ, UR4, PT ;  /* 0x00000004ff007c0c */ /* 0x001fe2000bf05270 */
[----:B------:R-:W0:-:S12]  /*00a0*/  LDCU.64 UR4, c[0x0][0x358] ;  /* 0x00006b00ff0477ac */ /* 0x000e180008000a00 */
[----:B------:R-:W1:Y:S02]  /*00b0*/  @!P0 LDC.64 R2, c[0x0][0x380] ;  /* 0x0000e000ff028b82 */ /* 0x000e640000000a00 */
[----:B-1----:R-:W-:-:S05]  /*00c0*/  @!P0 IMAD.WIDE R2, R7, 0x4, R2 ;  /* 0x0000000407028825 */ /* 0x002fca00078e0202 */
[----:B0-----:R0:W-:Y:S01]  /*00d0*/  @!P0 STG.E desc[UR4][R2.64], R7 ;  /* 0x0000000702008986 */ /* 0x0011e2000c101904 */
[----:B------:R-:W-:Y:S05]  /*00e0*/  @!P0 EXIT ;  /* 0x000000000000894d */ /* 0x000fea0003800000 */
[----:B0-----:R-:W0:Y:S01]  /*00f0*/  LDC.64 R2, c[0x0][0x388] ;  /* 0x0000e200ff027b82 */ /* 0x001e220000000a00 */
[----:B------:R-:W-:Y:S02]  /*0100*/  MOV R4, 0xffffffff ;  /* 0xffffffff00047802 */ /* 0x000fe40000000f00 */
[----:B------:R-:W-:Y:S01]  /*0110*/  MOV R5, 0xffffffff ;  /* 0xffffffff00057802 */ /* 0x000fe20000000f00 */
[----:B0-----:R-:W-:-:S05]  /*0120*/  IMAD.WIDE R2, R7, 0x8, R2 ;  /* 0x0000000807027825 */ /* 0x001fca00078e0202 */
[----:B------:R-:W-:Y:S01]  /*0130*/  STG.E.64 desc[UR4][R2.64], R4 ;  /* 0x0000000402007986 */ /* 0x000fe2000c101b04 */
[----:B------:R-:W-:Y:S05]  /*0140*/  EXIT ;  /* 0x000000000000794d */ /* 0x000fea0003800000 */
.L_x_34:
        /* <DEDUP_REMOVED lines=11> */
.L_x_41:


//--------------------- .text._Z10EdgeWeightPiS_i --------------------------
	.section	.text._Z10EdgeWeightPiS_i,"ax",@progbits
	.align	128
        .global         _Z10EdgeWeightPiS_i
        .type           _Z10EdgeWeightPiS_i,@function
        .size           _Z10EdgeWeightPiS_i,(.L_x_42 - _Z10EdgeWeightPiS_i)
        .other          _Z10EdgeWeightPiS_i,@"STO_CUDA_ENTRY STV_DEFAULT"
_Z10EdgeWeightPiS_i:
.text._Z10EdgeWeightPiS_i:
        /* <DEDUP_REMOVED lines=9> */
[----:B------:R-:W1:Y:S07]  /*0090*/  LDCU.64 UR4, c[0x0][0x358] ;  /* 0x00006b00ff0477ac */ /* 0x000e6e0008000a00 */
[----:B------:R-:W2:Y:S01]  /*00a0*/  LDC.64 R2, c[0x0][0x380] ;  /* 0x0000e000ff027b82 */ /* 0x000ea20000000a00 */
[----:B0-----:R-:W-:-:S06]  /*00b0*/  IMAD.WIDE R4, R7, 0x4, R4 ;  /* 0x0000000407047825 */ /* 0x001fcc00078e0204 */
[----:B-1----:R-:W3:Y:S01]  /*00c0*/  LDG.E R4, desc[UR4][R4.64] ;  /* 0x0000000404047981 */ /* 0x002ee2000c1e1900 */
[----:B------:R-:W-:-:S04]  /*00d0*/  IMAD R7, R7, 0x3, RZ ;  /* 0x0000000307077824 */ /* 0x000fc800078e02ff */
[----:B--2---:R-:W-:-:S05]  /*00e0*/  IMAD.WIDE R2, R7, 0x4, R2 ;  /* 0x0000000407027825 */ /* 0x004fca00078e0202 */
[----:B------:R0:W5:Y:S01]  /*00f0*/  LDG.E R0, desc[UR4][R2.64+0x8] ;  /* 0x0000080402007981 */ /* 0x000162000c1e1900 */
[----:B---3--:R-:W-:-:S13]  /*0100*/  ISETP.NE.AND P0, PT, R4, 0x3, PT ;  /* 0x000000030400780c */ /* 0x008fda0003f05270 */
[----:B0-----:R-:W-:Y:S05]  /*0110*/  @!P0 BRA `(.L_x_35) ;  /* 0x0000000000c88947 */ /* 0x001fea0003800000 */
[----:B------:R-:W-:-:S13]  /*0120*/  ISETP.NE.AND P0, PT, R4, 0x2, PT ;  /* 0x000000020400780c */ /* 0x000fda0003f05270 */
[----:B------:R-:W-:Y:S05]  /*0130*/  @!P0 BRA `(.L_x_36) ;  /* 0x0000000000708947 */ /* 0x000fea0003800000 */
[----:B------:R-:W-:-:S13]  /*0140*/  ISETP.NE.AND P0, PT, R4, 0x1, PT ;  /* 0x000000010400780c */ /* 0x000fda0003f05270 */
[----:B------:R-:W-:Y:S05]  /*0150*/  @P0 BRA `(.L_x_37) ;  /* 0x0000000000500947 */ /* 0x000fea0003800000 */
[----:B-----5:R-:W-:-:S06]  /*0160*/  IMAD.WIDE R4, R0, 0x2, RZ ;  /* 0x0000000200047825 */ /* 0x020fcc00078e02ff */
[----:B------:R-:W-:-:S04]  /*0170*/  IMAD.WIDE.U32 R6, R5, 0x12a28fe5, RZ ;  /* 0x12a28fe505067825 */ /* 0x000fc800078e00ff */
[----:B------:R-:W-:-:S04]  /*0180*/  IMAD.WIDE.U32 R8, P0, R4, -0x768fa0cf, R6 ;  /* 0x89705f3104087825 */ /* 0x000fc80007800006 */
[C---:B------:R-:W-:Y:S01]  /*0190*/  IMAD.WIDE.U32 R6, R4.reuse, 0x12a28fe5, RZ ;  /* 0x12a28fe504067825 */ /* 0x040fe200078e00ff */
[----:B------:R-:W-:-:S04]  /*01a0*/  IADD3 R10, P1, PT, R4, R9, RZ ;  /* 0x00000009040a7210 */ /* 0x000fc80007f3e0ff */
[----:B------:R-:W-:Y:S02]  /*01b0*/  IADD3.X R11, PT, PT, RZ, R5, RZ, P0, P1 ;  /* 0x00000005ff0b7210 */ /* 0x000fe400007e24ff */
[----:B------:R-:W-:Y:S02]  /*01c0*/  IADD3 RZ, P0, PT, R7, R8, RZ ;  /* 0x0000000807ff7210 */ /* 0x000fe40007f1e0ff */
[----:B------:R-:W-:-:S03]  /*01d0*/  ISETP.LT.AND P1, PT, R5, RZ, PT ;  /* 0x000000ff0500720c */ /* 0x000fc60003f21270 */
[----:B------:R-:W-:-:S03]  /*01e0*/  IMAD.WIDE.U32.X R6, R5, -0x768fa0cf, R10, P0 ;  /* 0x89705f3105067825 */ /* 0x000fc600000e040a */
[----:B------:R-:W-:-:S05]  /*01f0*/  IADD3 R0, P0, PT, -R4, R6, RZ ;  /* 0x0000000604007210 */ /* 0x000fca0007f1e1ff */
[----:B------:R-:W-:Y:S01]  /*0200*/  IMAD.X R6, R7, 0x1, ~R5, P0 ;  /* 0x0000000107067824 */ /* 0x000fe200000e0e05 */
[----:B------:R-:W-:-:S04]  /*0210*/  IADD3 R7, P0, PT, R0, -0x12a28fe5, RZ ;  /* 0xed5d701b00077810 */ /* 0x000fc80007f1e0ff */
[----:B------:R-:W-:Y:S02]  /*0220*/  IADD3.X R9, PT, PT, R6, 0x768fa0ce, RZ, P0, !PT ;  /* 0x768fa0ce06097810 */ /* 0x000fe400007fe4ff */
[----:B------:R-:W-:Y:S02]  /*0230*/  SEL R5, R7, R0, P1 ;  /* 0x0000000007057207 */ /* 0x000fe40000800000 */
[----:B------:R-:W-:-:S04]  /*0240*/  SEL R0, R9, R6, P1 ;  /* 0x0000000609007207 */ /* 0x000fc80000800000 */
[----:B------:R-:W-:-:S04]  /*0250*/  SHF.R.U64 R5, R5, 0x1d, R0 ;  /* 0x0000001d05057819 */ /* 0x000fc80000001200 */
[----:B------:R-:W-:-:S05]  /*0260*/  LEA.HI R5, R0, R5, RZ, 0x1 ;  /* 0x0000000500057211 */ /* 0x000fca00078f08ff */
[----:B------:R-:W-:-:S05]  /*0270*/  IMAD R5, R5, -0x3b9aca07, R4 ;  /* 0xc46535f905057824 */ /* 0x000fca00078e0204 */
[----:B------:R-:W-:Y:S01]  /*0280*/  STG.E desc[UR4][R2.64+0x8], R5 ;  /* 0x0000080502007986 */ /* 0x000fe2000c101904 */
[----:B------:R-:W-:Y:S05]  /*0290*/  EXIT ;  /* 0x000000000000794d */ /* 0x000fea0003800000 */
.L_x_37:
[----:B-----5:R-:W-:-:S05]  /*02a0*/  IMAD.HI R4, R0, 0x44b82f99, RZ ;  /* 0x44b82f9900047827 */ /* 0x020fca00078e02ff */
[----:B------:R-:W-:-:S04]  /*02b0*/  SHF.R.U32.HI R5, RZ, 0x1f, R4 ;  /* 0x0000001fff057819 */ /* 0x000fc80000011604 */
[----:B------:R-:W-:-:S05]  /*02c0*/  LEA.HI.SX32 R5, R4, R5, 0x4 ;  /* 0x0000000504057211 */ /* 0x000fca00078f22ff */
[----:B------:R-:W-:-:S05]  /*02d0*/  IMAD R5, R5, -0x3b9aca07, R0 ;  /* 0xc46535f905057824 */ /* 0x000fca00078e0200 */
[----:B------:R-:W-:Y:S01]  /*02e0*/  STG.E desc[UR4][R2.64+0x8], R5 ;  /* 0x0000080502007986 */ /* 0x000fe2000c101904 */
[----:B------:R-:W-:Y:S05]  /*02f0*/  EXIT ;  /* 0x000000000000794d */ /* 0x000fea0003800000 */
.L_x_36:
        /* <DEDUP_REMOVED lines=20> */
.L_x_35:
        /* <DEDUP_REMOVED lines=20> */
.L_x_38:
        /* <DEDUP_REMOVED lines=16> */
.L_x_42:


//--------------------- .nv.shared.reserved.0     --------------------------
	.section	.nv.shared.reserved.0,"aw",@nobits
	.weak		__nv_reservedSMEM_offset_0_alias
	.size		__nv_reservedSMEM_offset_0_alias, 0, 64
	.other		__nv_reservedSMEM_offset_0_alias,@"STO_CUDA_RESERVED_SHARED STV_DEFAULT"
__nv_reservedSMEM_offset_0_alias:
	.zero		0
	.zero		64


//--------------------- .nv.constant0._Z18setMinimumCostEdgePiS_PyiS_S_ --------------------------
	.section	.nv.constant0._Z18setMinimumCostEdgePiS_PyiS_S_,"a",@progbits
	.sectionflags	@""
	.align	4
.nv.constant0._Z18setMinimumCostEdgePiS_PyiS_S_:
	.zero		944


//--------------------- .nv.constant0._Z20CheapestOutgoingEdgePiiS_Py --------------------------
	.section	.nv.constant0._Z20CheapestOutgoingEdgePiiS_Py,"a",@progbits
	.sectionflags	@""
	.align	4
.nv.constant0._Z20CheapestOutgoingEdgePiiS_Py:
	.zero		928


//--------------------- .nv.constant0._Z10precomputePiPyii --------------------------
	.section	.nv.constant0._Z10precomputePiPyii,"a",@progbits
	.sectionflags	@""
	.align	4
.nv.constant0._Z10precomputePiPyii:
	.zero		920


//--------------------- .nv.constant0._Z10EdgeWeightPiS_i --------------------------
	.section	.nv.constant0._Z10EdgeWeightPiS_i,"a",@progbits
	.sectionflags	@""
	.align	4
.nv.constant0._Z10EdgeWeightPiS_i:
	.zero		916


//--------------------- SYMBOLS --------------------------

	.type		.nv.reservedSmem.offset0,@object
	.size		.nv.reservedSmem.offset0,0x4
